def attn_fwd(
    Q,
    K,
    V,
    Out,
    Lse,
    sm_scale,
    stride_qz,
    stride_qh,
    stride_qm,
    stride_qk,
    stride_kz,
    stride_kh,
    stride_kn,
    stride_kk,
    stride_vz,
    stride_vh,
    stride_vn,
    stride_vk,
    stride_oz,
    stride_oh,
    stride_om,
    stride_ok,
    seqlen_q,
    seqlen_k,
    BLOCK_M: tl.constexpr,
    BLOCK_N: tl.constexpr,
    HEAD_DIM: tl.constexpr,
    CAUSAL: tl.constexpr,
):
    start_m = tl.program_id(0)
    off_hz = tl.program_id(1)
    q_off = off_hz * stride_qh
    k_off = off_hz * stride_kh
    v_off = off_hz * stride_vh
    offs_m = start_m * BLOCK_M + tl.arange(0, BLOCK_M)
    offs_d = tl.arange(0, HEAD_DIM)
    offs_n = tl.arange(0, BLOCK_N)
    q_ptrs = Q + q_off + offs_m[:, None] * stride_qm + offs_d[None, :] * stride_qk
    k_ptrs = K + k_off + offs_d[:, None] * stride_kk + offs_n[None, :] * stride_kn
    v_ptrs = V + v_off + offs_n[:, None] * stride_vn + offs_d[None, :] * stride_vk
    m_i = tl.full([BLOCK_M], float("-inf"), dtype=tl.float32)
    l_i = tl.zeros([BLOCK_M], dtype=tl.float32) + 1.0
    acc = tl.zeros([BLOCK_M, HEAD_DIM], dtype=tl.float32)
    q = tl.load(q_ptrs)
    acc, l_i, m_i = _attn_fwd_inner(
        acc,
        l_i,
        m_i,
        q,
        k_ptrs,
        v_ptrs,
        sm_scale,
        stride_kn,
        stride_vn,
        start_m,
        seqlen_k,
        BLOCK_M,
        BLOCK_N,
        HEAD_DIM,
        CAUSAL,
    )
    acc = acc / l_i[:, None]
    lse = m_i + tl.math.log2(l_i) / 1.4426950408889634
    o_ptrs = (
        Out
        + off_hz * stride_oh
        + offs_m[:, None] * stride_om
        + offs_d[None, :] * stride_ok
    )
    tl.store(o_ptrs, acc.to(Out.dtype.element_ty))
    tl.store(Lse + off_hz * seqlen_q + offs_m, lse)

# config = {"BLOCK_M": 128, "BLOCK_N": 32, "HEAD_DIM": 16, "arch": "sm_80", "causal": true, "dtype": "fp16", "num_stages": 2, "num_warps": 8}
# arch = sm_80


// ===== COMPILED SASS (sm_80) =====

	.target	sm_80

	.elftype	@"ET_EXEC"


//--------------------- .note.nv.tkinfo           --------------------------
	.section	.note.nv.tkinfo,"",@"SHT_NOTE"
	.sectionflags	@"SHF_NOTE_NV_TKINFO"
	.tkinfo
        /*0018*/ 	.word	0x00000002
        /*0030*/ 	.string	""
        /*0030*/ 	.string	"ptxas"
        /*0030*/ 	.string	"Cuda compilation tools, release 13.0, V13.0.88"
        /*0030*/ 	.string	"Build cuda_13.0.r13.0/compiler.36424714_0"
        /*0030*/ 	.string	"-v  -suppress-debug-info  -lineinfo  -arch sm_80 "



//--------------------- .note.nv.cuinfo           --------------------------
	.section	.note.nv.cuinfo,"",@"SHT_NOTE"
	.sectionflags	@"SHF_NOTE_NV_CUINFO"
        /*0018*/ 	.short	0x0002
        /*001a*/ 	.short	0x0050
        /*001c*/ 	.short	0x0082
	.zero		2


//--------------------- .nv.info                  --------------------------
	.section	.nv.info,"",@"SHT_CUDA_INFO"
	.align	4


	//----- nvinfo : EIATTR_REGCOUNT
	.align		4
        /*0000*/ 	.byte	0x04, 0x2f
        /*0002*/ 	.short	(.L_2 - .L_1)
	.align		4
.L_1:
        /*0004*/ 	.word	index@(attn_fwd)
        /*0008*/ 	.word	0x00000040


	//----- nvinfo : EIATTR_FRAME_SIZE
	.align		4
.L_2:
        /*000c*/ 	.byte	0x04, 0x11
        /*000e*/ 	.short	(.L_4 - .L_3)
	.align		4
.L_3:
        /*0010*/ 	.word	index@(attn_fwd)
        /*0014*/ 	.word	0x00000000


	//----- nvinfo : EIATTR_MIN_STACK_SIZE
	.align		4
.L_4:
        /*0018*/ 	.byte	0x04, 0x12
        /*001a*/ 	.short	(.L_6 - .L_5)
	.align		4
.L_5:
        /*001c*/ 	.word	index@(attn_fwd)
        /*0020*/ 	.word	0x00000000
.L_6:


//--------------------- .nv.info.attn_fwd         --------------------------
	.section	.nv.info.attn_fwd,"",@"SHT_CUDA_INFO"
	.sectionflags	@""
	.align	4


	//----- nvinfo : EIATTR_CUDA_API_VERSION
	.align		4
        /*0000*/ 	.byte	0x04, 0x37
        /*0002*/ 	.short	(.L_8 - .L_7)
.L_7:
        /*0004*/ 	.word	0x00000082


	//----- nvinfo : EIATTR_SW2861232_WAR
	.align		4
.L_8:
        /*0008*/ 	.byte	0x01, 0x35
	.zero		2


	//----- nvinfo : EIATTR_PARAM_CBANK
	.align		4
        /*000c*/ 	.byte	0x04, 0x0a
        /*000e*/ 	.short	(.L_10 - .L_9)
	.align		4
.L_9:
        /*0010*/ 	.word	index@(.nv.constant0.attn_fwd)
        /*0014*/ 	.short	0x0160
        /*0016*/ 	.short	0x0088


	//----- nvinfo : EIATTR_CBANK_PARAM_SIZE
	.align		4
.L_10:
        /*0018*/ 	.byte	0x03, 0x19
        /*001a*/ 	.short	0x0088


	//----- nvinfo : EIATTR_KPARAM_INFO
	.align		4
        /*001c*/ 	.byte	0x04, 0x17
        /*001e*/ 	.short	(.L_12 - .L_11)
.L_11:
        /*0020*/ 	.word	0x00000000
        /*0024*/ 	.short	0x0019
        /*0026*/ 	.short	0x0080
        /*0028*/ 	.byte	0x00, 0xf4, 0x21, 0x00


	//----- nvinfo : EIATTR_KPARAM_INFO
	.align		4
.L_12:
        /*002c*/ 	.byte	0x04, 0x17
        /*002e*/ 	.short	(.L_14 - .L_13)
.L_13:
        /*0030*/ 	.word	0x00000000
        /*0034*/ 	.short	0x0018
        /*0036*/ 	.short	0x0078
        /*0038*/ 	.byte	0x00, 0xf4, 0x21, 0x00


	//----- nvinfo : EIATTR_KPARAM_INFO
	.align		4
.L_14:
        /*003c*/ 	.byte	0x04, 0x17
        /*003e*/ 	.short	(.L_16 - .L_15)
.L_15:
        /*0040*/ 	.word	0x00000000
        /*0044*/ 	.short	0x0017
        /*0046*/ 	.short	0x0070
        /*0048*/ 	.byte	0x00, 0xf0, 0x11, 0x00


	//----- nvinfo : EIATTR_KPARAM_INFO
	.align		4
.L_16:
        /*004c*/ 	.byte	0x04, 0x17
        /*004e*/ 	.short	(.L_18 - .L_17)
.L_17:
        /*0050*/ 	.word	0x00000000
        /*0054*/ 	.short	0x0016
        /*0056*/ 	.short	0x006c
        /*0058*/ 	.byte	0x00, 0xf0, 0x11, 0x00


	//----- nvinfo : EIATTR_KPARAM_INFO
	.align		4
.L_18:
        /*005c*/ 	.byte	0x04, 0x17
        /*005e*/ 	.short	(.L_20 - .L_19)
.L_19:
        /*0060*/ 	.word	0x00000000
        /*0064*/ 	.short	0x0015
        /*0066*/ 	.short	0x0068
        /*0068*/ 	.byte	0x00, 0xf0, 0x11, 0x00


	//----- nvinfo : EIATTR_KPARAM_INFO
	.align		4
.L_20:
        /*006c*/ 	.byte	0x04, 0x17
        /*006e*/ 	.short	(.L_22 - .L_21)
.L_21:
        /*0070*/ 	.word	0x00000000
        /*0074*/ 	.short	0x0014
        /*0076*/ 	.short	0x0064
        /*0078*/ 	.byte	0x00, 0xf0, 0x11, 0x00


	//----- nvinfo : EIATTR_KPARAM_INFO
	.align		4
.L_22:
        /*007c*/ 	.byte	0x04, 0x17
        /*007e*/ 	.short	(.L_24 - .L_23)
.L_23:
        /*0080*/ 	.word	0x00000000
        /*0084*/ 	.short	0x0013
        /*0086*/ 	.short	0x0060
        /*0088*/ 	.byte	0x00, 0xf0, 0x11, 0x00


	//----- nvinfo : EIATTR_KPARAM_INFO
	.align		4
.L_24:
        /*008c*/ 	.byte	0x04, 0x17
        /*008e*/ 	.short	(.L_26 - .L_25)
.L_25:
        /*0090*/ 	.word	0x00000000
        /*0094*/ 	.short	0x0012
        /*0096*/ 	.short	0x005c
        /*0098*/ 	.byte	0x00, 0xf0, 0x11, 0x00


	//----- nvinfo : EIATTR_KPARAM_INFO
	.align		4
.L_26:
        /*009c*/ 	.byte	0x04, 0x17
        /*009e*/ 	.short	(.L_28 - .L_27)
.L_27:
        /*00a0*/ 	.word	0x00000000
        /*00a4*/ 	.short	0x0011
        /*00a6*/ 	.short	0x0058
        /*00a8*/ 	.byte	0x00, 0xf0, 0x11, 0x00


	//----- nvinfo : EIATTR_KPARAM_INFO
	.align		4
.L_28:
        /*00ac*/ 	.byte	0x04, 0x17
        /*00ae*/ 	.short	(.L_30 - .L_29)
.L_29:
        /*00b0*/ 	.word	0x00000000
        /*00b4*/ 	.short	0x0010
        /*00b6*/ 	.short	0x0054
        /*00b8*/ 	.byte	0x00, 0xf0, 0x11, 0x00


	//----- nvinfo : EIATTR_KPARAM_INFO
	.align		4
.L_30:
        /*00bc*/ 	.byte	0x04, 0x17
        /*00be*/ 	.short	(.L_32 - .L_31)
.L_31:
        /*00c0*/ 	.word	0x00000000
        /*00c4*/ 	.short	0x000f
        /*00c6*/ 	.short	0x0050
        /*00c8*/ 	.byte	0x00, 0xf0, 0x11, 0x00


	//----- nvinfo : EIATTR_KPARAM_INFO
	.align		4
.L_32:
        /*00cc*/ 	.byte	0x04, 0x17
        /*00ce*/ 	.short	(.L_34 - .L_33)
.L_33:
        /*00d0*/ 	.word	0x00000000
        /*00d4*/ 	.short	0x000e
        /*00d6*/ 	.short	0x004c
        /*00d8*/ 	.byte	0x00, 0xf0, 0x11, 0x00


	//----- nvinfo : EIATTR_KPARAM_INFO
	.align		4
.L_34:
        /*00dc*/ 	.byte	0x04, 0x17
        /*00de*/ 	.short	(.L_36 - .L_35)
.L_35:
        /*00e0*/ 	.word	0x00000000
        /*00e4*/ 	.short	0x000d
        /*00e6*/ 	.short	0x0048
        /*00e8*/ 	.byte	0x00, 0xf0, 0x11, 0x00


	//----- nvinfo : EIATTR_KPARAM_INFO
	.align		4
.L_36:
        /*00ec*/ 	.byte	0x04, 0x17
        /*00ee*/ 	.short	(.L_38 - .L_37)
.L_37:
        /*00f0*/ 	.word	0x00000000
        /*00f4*/ 	.short	0x000c
        /*00f6*/ 	.short	0x0044
        /*00f8*/ 	.byte	0x00, 0xf0, 0x11, 0x00


	//----- nvinfo : EIATTR_KPARAM_INFO
	.align		4
.L_38:
        /*00fc*/ 	.byte	0x04, 0x17
        /*00fe*/ 	.short	(.L_40 - .L_39)
.L_39:
        /*0100*/ 	.word	0x00000000
        /*0104*/ 	.short	0x000b
        /*0106*/ 	.short	0x0040
        /*0108*/ 	.byte	0x00, 0xf0, 0x11, 0x00


	//----- nvinfo : EIATTR_KPARAM_INFO
	.align		4
.L_40:
        /*010c*/ 	.byte	0x04, 0x17
        /*010e*/ 	.short	(.L_42 - .L_41)
.L_41:
        /*0110*/ 	.word	0x00000000
        /*0114*/ 	.short	0x000a
        /*0116*/ 	.short	0x003c
        /*0118*/ 	.byte	0x00, 0xf0, 0x11, 0x00


	//----- nvinfo : EIATTR_KPARAM_INFO
	.align		4
.L_42:
        /*011c*/ 	.byte	0x04, 0x17
        /*011e*/ 	.short	(.L_44 - .L_43)
.L_43:
        /*0120*/ 	.word	0x00000000
        /*0124*/ 	.short	0x0009
        /*0126*/ 	.short	0x0038
        /*0128*/ 	.byte	0x00, 0xf0, 0x11, 0x00


	//----- nvinfo : EIATTR_KPARAM_INFO
	.align		4
.L_44:
        /*012c*/ 	.byte	0x04, 0x17
        /*012e*/ 	.short	(.L_46 - .L_45)
.L_45:
        /*0130*/ 	.word	0x00000000
        /*0134*/ 	.short	0x0008
        /*0136*/ 	.short	0x0034
        /*0138*/ 	.byte	0x00, 0xf0, 0x11, 0x00


	//----- nvinfo : EIATTR_KPARAM_INFO
	.align		4
.L_46:
        /*013c*/ 	.byte	0x04, 0x17
        /*013e*/ 	.short	(.L_48 - .L_47)
.L_47:
        /*0140*/ 	.word	0x00000000
        /*0144*/ 	.short	0x0007
        /*0146*/ 	.short	0x0030
        /*0148*/ 	.byte	0x00, 0xf0, 0x11, 0x00


	//----- nvinfo : EIATTR_KPARAM_INFO
	.align		4
.L_48:
        /*014c*/ 	.byte	0x04, 0x17
        /*014e*/ 	.short	(.L_50 - .L_49)
.L_49:
        /*0150*/ 	.word	0x00000000
        /*0154*/ 	.short	0x0006
        /*0156*/ 	.short	0x002c
        /*0158*/ 	.byte	0x00, 0xf0, 0x11, 0x00


	//----- nvinfo : EIATTR_KPARAM_INFO
	.align		4
.L_50:
        /*015c*/ 	.byte	0x04, 0x17
        /*015e*/ 	.short	(.L_52 - .L_51)
.L_51:
        /*0160*/ 	.word	0x00000000
        /*0164*/ 	.short	0x0005
        /*0166*/ 	.short	0x0028
        /*0168*/ 	.byte	0x00, 0xf0, 0x11, 0x00


	//----- nvinfo : EIATTR_KPARAM_INFO
	.align		4
.L_52:
        /*016c*/ 	.byte	0x04, 0x17
        /*016e*/ 	.short	(.L_54 - .L_53)
.L_53:
        /*0170*/ 	.word	0x00000000
        /*0174*/ 	.short	0x0004
        /*0176*/ 	.short	0x0020
        /*0178*/ 	.byte	0x00, 0xf4, 0x21, 0x00


	//----- nvinfo : EIATTR_KPARAM_INFO
	.align		4
.L_54:
        /*017c*/ 	.byte	0x04, 0x17
        /*017e*/ 	.short	(.L_56 - .L_55)
.L_55:
        /*0180*/ 	.word	0x00000000
        /*0184*/ 	.short	0x0003
        /*0186*/ 	.short	0x0018
        /*0188*/ 	.byte	0x00, 0xf4, 0x21, 0x00


	//----- nvinfo : EIATTR_KPARAM_INFO
	.align		4
.L_56:
        /*018c*/ 	.byte	0x04, 0x17
        /*018e*/ 	.short	(.L_58 - .L_57)
.L_57:
        /*0190*/ 	.word	0x00000000
        /*0194*/ 	.short	0x0002
        /*0196*/ 	.short	0x0010
        /*0198*/ 	.byte	0x00, 0xf4, 0x21, 0x00


	//----- nvinfo : EIATTR_KPARAM_INFO
	.align		4
.L_58:
        /*019c*/ 	.byte	0x04, 0x17
        /*019e*/ 	.short	(.L_60 - .L_59)
.L_59:
        /*01a0*/ 	.word	0x00000000
        /*01a4*/ 	.short	0x0001
        /*01a6*/ 	.short	0x0008
        /*01a8*/ 	.byte	0x00, 0xf4, 0x21, 0x00


	//----- nvinfo : EIATTR_KPARAM_INFO
	.align		4
.L_60:
        /*01ac*/ 	.byte	0x04, 0x17
        /*01ae*/ 	.short	(.L_62 - .L_61)
.L_61:
        /*01b0*/ 	.word	0x00000000
        /*01b4*/ 	.short	0x0000
        /*01b6*/ 	.short	0x0000
        /*01b8*/ 	.byte	0x00, 0xf4, 0x21, 0x00


	//----- nvinfo : EIATTR_MAXREG_COUNT
	.align		4
.L_62:
        /*01bc*/ 	.byte	0x03, 0x1b
        /*01be*/ 	.short	0x00ff


	//----- nvinfo : EIATTR_NUM_BARRIERS
	.align		4
        /*01c0*/ 	.byte	0x02, 0x4c
        /*01c2*/ 	.byte	0x01
	.zero		1


	//----- nvinfo : EIATTR_MERCURY_ISA_VERSION
	.align		4
        /*01c4*/ 	.byte	0x03, 0x5f
        /*01c6*/ 	.short	0x0000


	//----- nvinfo : EIATTR_COOP_GROUP_MASK_REGIDS
	.align		4
        /*01c8*/ 	.byte	0x04, 0x29
        /*01ca*/ 	.short	(.L_64 - .L_63)


	//   ....[0]....
.L_63:
        /*01cc*/ 	.word	0xffffffff


	//   ....[1]....
        /*01d0*/ 	.word	0xffffffff


	//   ....[2]....
        /*01d4*/ 	.word	0xffffffff


	//   ....[3]....
        /*01d8*/ 	.word	0xffffffff


	//   ....[4]....
        /*01dc*/ 	.word	0xffffffff


	//   ....[5]....
        /*01e0*/ 	.word	0xffffffff


	//   ....[6]....
        /*01e4*/ 	.word	0xffffffff


	//   ....[7]....
        /*01e8*/ 	.word	0xffffffff


	//----- nvinfo : EIATTR_COOP_GROUP_INSTR_OFFSETS
	.align		4
.L_64:
        /*01ec*/ 	.byte	0x04, 0x28
        /*01ee*/ 	.short	(.L_66 - .L_65)


	//   ....[0]....
.L_65:
        /*01f0*/ 	.word	0x00001020


	//   ....[1]....
        /*01f4*/ 	.word	0x000010c0


	//   ....[2]....
        /*01f8*/ 	.word	0x00001170


	//   ....[3]....
        /*01fc*/ 	.word	0x00001260


	//   ....[4]....
        /*0200*/ 	.word	0x00001730


	//   ....[5]....
        /*0204*/ 	.word	0x00001760


	//   ....[6]....
        /*0208*/ 	.word	0x000017c0


	//   ....[7]....
        /*020c*/ 	.word	0x00001810


	//----- nvinfo : EIATTR_EXIT_INSTR_OFFSETS
	.align		4
.L_66:
        /*0210*/ 	.byte	0x04, 0x1c
        /*0212*/ 	.short	(.L_68 - .L_67)


	//   ....[0]....
.L_67:
        /*0214*/ 	.word	0x000023d0


	//   ....[1]....
        /*0218*/ 	.word	0x00002470


	//----- nvinfo : EIATTR_REQNTID
	.align		4
.L_68:
        /*021c*/ 	.byte	0x04, 0x10
        /*021e*/ 	.short	(.L_70 - .L_69)
.L_69:
        /*0220*/ 	.word	0x00000100
        /*0224*/ 	.word	0x00000001
        /*0228*/ 	.word	0x00000001
.L_70:


//--------------------- .nv.callgraph             --------------------------
	.section	.nv.callgraph,"",@"SHT_CUDA_CALLGRAPH"
	.align	4
	.sectionentsize	8
	.align		4
        /*0000*/ 	.word	0x00000000
	.align		4
        /*0004*/ 	.word	0xffffffff
	.align		4
        /*0008*/ 	.word	0x00000000
	.align		4
        /*000c*/ 	.word	0xfffffffe
	.align		4
        /*0010*/ 	.word	0x00000000
	.align		4
        /*0014*/ 	.word	0xfffffffd
	.align		4
        /*0018*/ 	.word	0x00000000
	.align		4
        /*001c*/ 	.word	0xfffffffc


//--------------------- .nv.rel.action            --------------------------
	.section	.nv.rel.action,"",@"SHT_CUDA_RELOCINFO"
	.align	8
	.sectionentsize	8
        /*0000*/ 	.byte	0x73, 0x00, 0x00, 0x00, 0x00, 0x00, 0x00, 0x00, 0x00, 0x00, 0x00, 0x11, 0x25, 0x00, 0x05, 0x36


//--------------------- .nv.constant4             --------------------------
	.section	.nv.constant4,"a",@progbits
	.align	8
	.align		8
.nv.constant4:
        /*0000*/ 	.dword	_$_str


//--------------------- .nv.constant0.attn_fwd    --------------------------
	.section	.nv.constant0.attn_fwd,"a",@progbits
	.sectionflags	@""
	.align	4
.nv.constant0.attn_fwd:
	.zero		488


//--------------------- .text.attn_fwd            --------------------------
	.section	.text.attn_fwd,"ax",@progbits
	.sectioninfo	@"SHI_REGISTERS=64"
	.align	128
        .global         attn_fwd
        .type           attn_fwd,@function
        .size           attn_fwd,(.L_x_3 - attn_fwd)
        .other          attn_fwd,@"STO_CUDA_ENTRY STV_DEFAULT"
attn_fwd:
.text.attn_fwd:
[----:B------:R-:W-:Y:S02]  /*0000*/  IMAD.MOV.U32 R1, RZ, RZ, c[0x0][0x28] ;  /* 0x00000a00ff017624 */ /* 0x000fe400078e00ff */
[----:B------:R-:W0:Y:S01]  /*0010*/  S2R R5, SR_CTAID.X ;  /* 0x0000000000057919 */ /* 0x000e220000002500 */
[----:B------:R-:W-:Y:S01]  /*0020*/  IMAD.MOV.U32 R15, RZ, RZ, c[0x0][0x198] ;  /* 0x00006600ff0f7624 */ /* 0x000fe200078e00ff */
[----:B------:R-:W-:Y:S02]  /*0030*/  ULDC.64 UR6, c[0x0][0x118] ;  /* 0x0000460000067ab9 */ /* 0x000fe40000000a00 */
[----:B------:R-:W1:Y:S04]  /*0040*/  S2R R56, SR_TID.X ;  /* 0x0000000000387919 */ /* 0x000e680000002100 */
[----:B------:R-:W2:Y:S01]  /*0050*/  S2R R24, SR_CTAID.Y ;  /* 0x0000000000187919 */ /* 0x000ea20000002600 */
[----:B0-----:R-:W-:Y:S01]  /*0060*/  IMAD.SHL.U32 R5, R5, 0x80, RZ ;  /* 0x0000008005057824 */ /* 0x001fe200078e00ff */
[----:B-1----:R-:W-:-:S04]  /*0070*/  SHF.R.U32.HI R60, RZ, 0x7, R56 ;  /* 0x00000007ff3c7819 */ /* 0x002fc80000011638 */
[----:B------:R-:W-:Y:S02]  /*0080*/  LOP3.LUT R54, R5, 0x7f, R56, 0xf8, !PT ;  /* 0x0000007f05367812 */ /* 0x000fe400078ef838 */
[----:B------:R-:W-:Y:S01]  /*0090*/  SGXT.U32 R60, R60, 0x1 ;  /* 0x000000013c3c781a */ /* 0x000fe20000000000 */
[----:B--2---:R-:W-:Y:S02]  /*00a0*/  IMAD R0, R24, c[0x0][0x190], RZ ;  /* 0x0000640018007a24 */ /* 0x004fe400078e02ff */
[----:B------:R-:W-:Y:S02]  /*00b0*/  IMAD R3, R54, c[0x0][0x194], RZ ;  /* 0x0000650036037a24 */ /* 0x000fe400078e02ff */
[----:B------:R-:W-:Y:S02]  /*00c0*/  IMAD R4, R60, c[0x0][0x198], RZ ;  /* 0x000066003c047a24 */ /* 0x000fe400078e02ff */
[----:B------:R-:W-:Y:S01]  /*00d0*/  IMAD.SHL.U32 R2, R0, 0x2, RZ ;  /* 0x0000000200027824 */ /* 0x000fe200078e00ff */
[----:B------:R-:W-:Y:S01]  /*00e0*/  SHF.L.U32 R7, R3, 0x1, RZ ;  /* 0x0000000103077819 */ /* 0x000fe200000006ff */
[----:B------:R-:W-:-:S02]  /*00f0*/  IMAD R9, R15, 0x2, R4 ;  /* 0x000000020f097824 */ /* 0x000fc400078e0204 */
[----:B------:R-:W-:Y:S01]  /*0100*/  IMAD.HI R0, R0, 0x2, RZ ;  /* 0x0000000200007827 */ /* 0x000fe200078e02ff */
[----:B------:R-:W-:-:S03]  /*0110*/  IADD3 R19, P0, P1, R7, c[0x0][0x160], R2 ;  /* 0x0000580007137a10 */ /* 0x000fc6000791e002 */
[----:B------:R-:W-:-:S04]  /*0120*/  IMAD.HI R3, R3, 0x2, RZ ;  /* 0x0000000203037827 */ /* 0x000fc800078e02ff */
[----:B------:R-:W-:Y:S01]  /*0130*/  IMAD R10, R15, 0x2, R9 ;  /* 0x000000020f0a7824 */ /* 0x000fe200078e0209 */
[----:B------:R-:W-:Y:S02]  /*0140*/  IADD3.X R21, R3, c[0x0][0x164], R0, P0, P1 ;  /* 0x0000590003157a10 */ /* 0x000fe400007e2400 */
[CC--:B------:R-:W-:Y:S01]  /*0150*/  LEA R2, P0, R4.reuse, R19.reuse, 0x1 ;  /* 0x0000001304027211 */ /* 0x0c0fe200078008ff */
[----:B------:R-:W-:Y:S01]  /*0160*/  IMAD R0, R15, 0x2, R10 ;  /* 0x000000020f007824 */ /* 0x000fe200078e020a */
[----:B------:R-:W-:Y:S02]  /*0170*/  LEA R6, P1, R9, R19, 0x1 ;  /* 0x0000001309067211 */ /* 0x000fe400078208ff */
[----:B------:R-:W-:Y:S01]  /*0180*/  LEA.HI.X.SX32 R3, R4, R21, 0x1, P0 ;  /* 0x0000001504037211 */ /* 0x000fe200000f0eff */
[----:B------:R-:W-:Y:S01]  /*0190*/  IMAD R4, R15, 0x2, R0 ;  /* 0x000000020f047824 */ /* 0x000fe200078e0200 */
[C---:B------:R-:W-:Y:S02]  /*01a0*/  LEA R8, P0, R10.reuse, R19, 0x1 ;  /* 0x000000130a087211 */ /* 0x040fe400078008ff */
[-C--:B------:R-:W-:Y:S01]  /*01b0*/  LEA.HI.X.SX32 R7, R9, R21.reuse, 0x1, P1 ;  /* 0x0000001509077211 */ /* 0x080fe200008f0eff */
[----:B------:R0:W2:Y:S01]  /*01c0*/  LDG.E.U16 R18, [R2.64] ;  /* 0x0000000602127981 */ /* 0x0000a2000c1e1500 */
[----:B------:R-:W-:-:S02]  /*01d0*/  LEA.HI.X.SX32 R9, R10, R21, 0x1, P0 ;  /* 0x000000150a097211 */ /* 0x000fc400000f0eff */
[C---:B------:R-:W-:Y:S01]  /*01e0*/  LEA R12, P0, R4.reuse, R19, 0x1 ;  /* 0x00000013040c7211 */ /* 0x040fe200078008ff */
[----:B------:R1:W3:Y:S01]  /*01f0*/  LDG.E.U16 R6, [R6.64] ;  /* 0x0000000606067981 */ /* 0x0002e2000c1e1500 */
[----:B------:R-:W-:Y:S02]  /*0200*/  LEA R11, R15, R4, 0x1 ;  /* 0x000000040f0b7211 */ /* 0x000fe400078e08ff */
[----:B------:R-:W-:Y:S01]  /*0210*/  LEA.HI.X.SX32 R13, R4, R21, 0x1, P0 ;  /* 0x00000015040d7211 */ /* 0x000fe200000f0eff */
[----:B------:R4:W5:Y:S01]  /*0220*/  LDG.E.U16 R8, [R8.64] ;  /* 0x0000000608087981 */ /* 0x000962000c1e1500 */
[-C--:B------:R-:W-:Y:S01]  /*0230*/  LEA R14, P1, R11, R19.reuse, 0x1 ;  /* 0x000000130b0e7211 */ /* 0x080fe200078208ff */
[C---:B------:R-:W-:Y:S01]  /*0240*/  IMAD R4, R15.reuse, 0x2, R11 ;  /* 0x000000020f047824 */ /* 0x040fe200078e020b */
[----:B------:R-:W-:Y:S01]  /*0250*/  LEA R10, P0, R0, R19, 0x1 ;  /* 0x00000013000a7211 */ /* 0x000fe200078008ff */
[----:B------:R-:W3:Y:S02]  /*0260*/  LDG.E.U16 R12, [R12.64] ;  /* 0x000000060c0c7981 */ /* 0x000ee4000c1e1500 */
[----:B0-----:R-:W-:Y:S01]  /*0270*/  IMAD R3, R15, 0x2, R4 ;  /* 0x000000020f037824 */ /* 0x001fe200078e0204 */
[----:B------:R-:W-:-:S02]  /*0280*/  LEA.HI.X.SX32 R15, R11, R21, 0x1, P1 ;  /* 0x000000150b0f7211 */ /* 0x000fc400008f0eff */
[CC--:B------:R-:W-:Y:S02]  /*0290*/  LEA R16, P2, R4.reuse, R19.reuse, 0x1 ;  /* 0x0000001304107211 */ /* 0x0c0fe400078408ff */
[C---:B------:R-:W-:Y:S01]  /*02a0*/  LEA R2, P1, R3.reuse, R19, 0x1 ;  /* 0x0000001303027211 */ /* 0x040fe200078208ff */
[----:B------:R0:W5:Y:S01]  /*02b0*/  LDG.E.U16 R14, [R14.64] ;  /* 0x000000060e0e7981 */ /* 0x000162000c1e1500 */
[-C--:B------:R-:W-:Y:S02]  /*02c0*/  LEA.HI.X.SX32 R17, R4, R21.reuse, 0x1, P2 ;  /* 0x0000001504117211 */ /* 0x080fe400010f0eff */
[-C--:B------:R-:W-:Y:S02]  /*02d0*/  LEA.HI.X.SX32 R3, R3, R21.reuse, 0x1, P1 ;  /* 0x0000001503037211 */ /* 0x080fe400008f0eff */
[----:B------:R-:W-:Y:S01]  /*02e0*/  LEA.HI.X.SX32 R11, R0, R21, 0x1, P0 ;  /* 0x00000015000b7211 */ /* 0x000fe200000f0eff */
[----:B------:R-:W5:Y:S04]  /*02f0*/  LDG.E.U16 R16, [R16.64] ;  /* 0x0000000610107981 */ /* 0x000f68000c1e1500 */
[----:B------:R-:W5:Y:S04]  /*0300*/  LDG.E.U16 R10, [R10.64] ;  /* 0x000000060a0a7981 */ /* 0x000f68000c1e1500 */
[----:B------:R0:W5:Y:S01]  /*0310*/  LDG.E.U16 R3, [R2.64] ;  /* 0x0000000602037981 */ /* 0x000162000c1e1500 */
[----:B------:R-:W-:-:S02]  /*0320*/  LOP3.LUT R0, R56, 0x7f, RZ, 0xc0, !PT ;  /* 0x0000007f38007812 */ /* 0x000fc400078ec0ff */
[----:B------:R-:W-:-:S03]  /*0330*/  SHF.R.S32.HI R4, RZ, 0x7, R56 ;  /* 0x00000007ff047819 */ /* 0x000fc60000011438 */
[----:B-1----:R-:W-:Y:S01]  /*0340*/  IMAD.SHL.U32 R7, R0, 0x2, RZ ;  /* 0x0000000200077824 */ /* 0x002fe200078e00ff */
[----:B------:R-:W-:-:S04]  /*0350*/  SGXT R4, R4, 0x1 ;  /* 0x000000010404781a */ /* 0x000fc80000000200 */
[----:B----4-:R-:W-:-:S04]  /*0360*/  LOP3.LUT R9, R7, 0x110, R4, 0x78, !PT ;  /* 0x0000011007097812 */ /* 0x010fc800078e7804 */
[C---:B------:R-:W-:Y:S02]  /*0370*/  LOP3.LUT R19, R9.reuse, 0x20, RZ, 0x3c, !PT ;  /* 0x0000002009137812 */ /* 0x040fe400078e3cff */
[C---:B0-----:R-:W-:Y:S02]  /*0380*/  LOP3.LUT R15, R9.reuse, 0x40, RZ, 0x3c, !PT ;  /* 0x00000040090f7812 */ /* 0x041fe400078e3cff */
[----:B------:R-:W-:Y:S02]  /*0390*/  LOP3.LUT R0, R9, 0x60, RZ, 0x3c, !PT ;  /* 0x0000006009007812 */ /* 0x000fe400078e3cff */
[----:B------:R-:W-:-:S04]  /*03a0*/  IADD3 R57, R5, 0x80, RZ ;  /* 0x0000008005397810 */ /* 0x000fc80007ffe0ff */
[----:B------:R-:W-:Y:S01]  /*03b0*/  ISETP.GE.AND P0, PT, R57, 0x1, PT ;  /* 0x000000013900780c */ /* 0x000fe20003f06270 */
[----:B------:R-:W-:Y:S01]  /*03c0*/  IMAD.MOV.U32 R32, RZ, RZ, -0x800000 ;  /* 0xff800000ff207424 */ /* 0x000fe200078e00ff */
[----:B------:R-:W-:Y:S01]  /*03d0*/  MOV R7, 0x3f800000 ;  /* 0x3f80000000077802 */ /* 0x000fe20000000f00 */
[----:B------:R-:W-:Y:S01]  /*03e0*/  IMAD.MOV.U32 R2, RZ, RZ, 0x3f800000 ;  /* 0x3f800000ff027424 */ /* 0x000fe200078e00ff */
[----:B------:R-:W-:Y:S01]  /*03f0*/  CS2R R20, SRZ ;  /* 0x0000000000147805 */ /* 0x000fe2000001ff00 */
[----:B------:R-:W-:Y:S01]  /*0400*/  IMAD.MOV.U32 R33, RZ, RZ, -0x800000 ;  /* 0xff800000ff217424 */ /* 0x000fe200078e00ff */
[----:B------:R-:W-:Y:S01]  /*0410*/  CS2R R22, SRZ ;  /* 0x0000000000167805 */ /* 0x000fe2000001ff00 */
[C---:B------:R-:W-:Y:S01]  /*0420*/  LOP3.LUT R25, R56.reuse, 0xe0, RZ, 0xc0, !PT ;  /* 0x000000e038197812 */ /* 0x040fe200078ec0ff */
[C---:B------:R-:W-:Y:S01]  /*0430*/  IMAD.SHL.U32 R61, R56.reuse, 0x2, RZ ;  /* 0x00000002383d7824 */ /* 0x040fe200078e00ff */
[C---:B------:R-:W-:Y:S02]  /*0440*/  LOP3.LUT R26, R56.reuse, 0x1f, RZ, 0xc0, !PT ;  /* 0x0000001f381a7812 */ /* 0x040fe400078ec0ff */
[----:B------:R-:W-:Y:S01]  /*0450*/  LOP3.LUT R58, R56, 0x7, RZ, 0xc0, !PT ;  /* 0x00000007383a7812 */ /* 0x000fe200078ec0ff */
[----:B--2---:R-:W-:Y:S04]  /*0460*/  STS.U16 [R9], R18 ;  /* 0x0000001209007388 */ /* 0x004fe80000000400 */
[----:B---3--:R0:W-:Y:S04]  /*0470*/  STS.U16 [R9+0x800], R12 ;  /* 0x0008000c09007388 */ /* 0x0081e80000000400 */
[----:B------:R-:W-:Y:S04]  /*0480*/  STS.U16 [R19+0x200], R6 ;  /* 0x0002000613007388 */ /* 0x000fe80000000400 */
[----:B-----5:R-:W-:Y:S04]  /*0490*/  STS.U16 [R19+0xa00], R14 ;  /* 0x000a000e13007388 */ /* 0x020fe80000000400 */
[----:B------:R-:W-:Y:S04]  /*04a0*/  STS.U16 [R15+0x400], R8 ;  /* 0x000400080f007388 */ /* 0x000fe80000000400 */
[----:B------:R1:W-:Y:S04]  /*04b0*/  STS.U16 [R15+0xc00], R16 ;  /* 0x000c00100f007388 */ /* 0x0003e80000000400 */
[----:B------:R2:W-:Y:S04]  /*04c0*/  STS.U16 [R0+0x600], R10 ;  /* 0x0006000a00007388 */ /* 0x0005e80000000400 */
[----:B------:R2:W-:Y:S01]  /*04d0*/  STS.U16 [R0+0xe00], R3 ;  /* 0x000e000300007388 */ /* 0x0005e20000000400 */
[----:B0-----:R-:W-:Y:S01]  /*04e0*/  CS2R R12, SRZ ;  /* 0x00000000000c7805 */ /* 0x001fe2000001ff00 */
[----:B-1----:R-:W-:Y:S01]  /*04f0*/  CS2R R14, SRZ ;  /* 0x00000000000e7805 */ /* 0x002fe2000001ff00 */
[----:B------:R-:W-:Y:S05]  /*0500*/  @!P0 BRA `(.L_x_0) ;  /* 0x0000136000008947 */ /* 0x000fea0003800000 */
[----:B------:R-:W-:Y:S01]  /*0510*/  IMAD R2, R24, c[0x0][0x1b0], RZ ;  /* 0x00006c0018027a24 */ /* 0x000fe200078e02ff */
[--C-:B--2---:R-:W-:Y:S01]  /*0520*/  SHF.R.U32.HI R3, RZ, 0x2, R56.reuse ;  /* 0x00000002ff037819 */ /* 0x104fe20000011638 */
[----:B------:R-:W-:Y:S01]  /*0530*/  IMAD R7, R26, c[0x0][0x1b4], RZ ;  /* 0x00006d001a077a24 */ /* 0x000fe200078e02ff */
[----:B------:R-:W-:Y:S01]  /*0540*/  LOP3.LUT R4, R61, 0x1fe, RZ, 0xc0, !PT ;  /* 0x000001fe3d047812 */ /* 0x000fe200078ec0ff */
[C---:B------:R-:W-:Y:S01]  /*0550*/  IMAD.SHL.U32 R0, R2.reuse, 0x2, RZ ;  /* 0x0000000202007824 */ /* 0x040fe200078e00ff */
[----:B------:R-:W-:Y:S01]  /*0560*/  SHF.R.U32.HI R11, RZ, 0x2, R56 ;  /* 0x00000002ff0b7819 */ /* 0x000fe20000011638 */
[----:B------:R-:W-:Y:S01]  /*0570*/  IMAD.HI R8, R2, 0x2, RZ ;  /* 0x0000000202087827 */ /* 0x000fe200078e02ff */
[----:B------:R-:W-:Y:S01]  /*0580*/  LOP3.LUT R3, R4, 0x30, R3, 0x78, !PT ;  /* 0x0000003004037812 */ /* 0x000fe200078e7803 */
[----:B------:R-:W-:Y:S01]  /*0590*/  CS2R R20, SRZ ;  /* 0x0000000000147805 */ /* 0x000fe2000001ff00 */
[----:B------:R-:W-:Y:S01]  /*05a0*/  SHF.L.U32 R9, R7, 0x1, RZ ;  /* 0x0000000107097819 */ /* 0x000fe200000006ff */
[----:B------:R-:W-:Y:S01]  /*05b0*/  IMAD.SHL.U32 R13, R58, 0x10, RZ ;  /* 0x000000103a0d7824 */ /* 0x000fe200078e00ff */
[----:B------:R-:W-:Y:S01]  /*05c0*/  LOP3.LUT R4, R56, 0xf, RZ, 0xc0, !PT ;  /* 0x0000000f38047812 */ /* 0x000fe200078ec0ff */
[----:B------:R-:W-:Y:S01]  /*05d0*/  IMAD.MOV.U32 R41, RZ, RZ, -0x800000 ;  /* 0xff800000ff297424 */ /* 0x000fe200078e00ff */
[----:B------:R-:W-:Y:S01]  /*05e0*/  IADD3 R36, P2, P3, R9, c[0x0][0x170], R0 ;  /* 0x00005c0009247a10 */ /* 0x000fe20007b5e000 */
[----:B------:R-:W-:Y:S01]  /*05f0*/  IMAD R0, R24, c[0x0][0x1a0], RZ ;  /* 0x0000680018007a24 */ /* 0x000fe200078e02ff */
[----:B------:R-:W-:Y:S01]  /*0600*/  SHF.R.U32.HI R10, RZ, 0x1, R25 ;  /* 0x00000001ff0a7819 */ /* 0x000fe20000011619 */
[----:B------:R-:W-:Y:S01]  /*0610*/  IMAD R6, R4, c[0x0][0x1a8], RZ ;  /* 0x00006a0004067a24 */ /* 0x000fe200078e02ff */
[----:B------:R-:W-:Y:S01]  /*0620*/  LOP3.LUT R4, R13, 0xe0, R56, 0x78, !PT ;  /* 0x000000e00d047812 */ /* 0x000fe200078e7838 */
[----:B------:R-:W-:Y:S01]  /*0630*/  IMAD.HI R9, R7, 0x2, RZ ;  /* 0x0000000207097827 */ /* 0x000fe200078e02ff */
[----:B------:R-:W-:Y:S01]  /*0640*/  SGXT.U32 R11, R11, 0x3 ;  /* 0x000000030b0b781a */ /* 0x000fe20000000000 */
[----:B------:R-:W-:Y:S01]  /*0650*/  CS2R R22, SRZ ;  /* 0x0000000000167805 */ /* 0x000fe2000001ff00 */
[----:B------:R-:W-:Y:S01]  /*0660*/  LOP3.LUT R49, R4, 0x10, R61, 0x78, !PT ;  /* 0x0000001004317812 */ /* 0x000fe200078e783d */
[----:B------:R-:W-:Y:S01]  /*0670*/  IMAD.SHL.U32 R2, R0, 0x2, RZ ;  /* 0x0000000200027824 */ /* 0x000fe200078e00ff */
[----:B------:R-:W-:Y:S01]  /*0680*/  IADD3.X R9, R9, c[0x0][0x174], R8, P2, P3 ;  /* 0x00005d0009097a10 */ /* 0x000fe200017e6408 */
[----:B------:R-:W-:Y:S01]  /*0690*/  IMAD.SHL.U32 R7, R6, 0x2, RZ ;  /* 0x0000000206077824 */ /* 0x000fe200078e00ff */
[----:B------:R-:W-:Y:S01]  /*06a0*/  SHF.R.S32.HI R8, RZ, 0x2, R56 ;  /* 0x00000002ff087819 */ /* 0x000fe20000011438 */
[----:B------:R-:W-:Y:S01]  /*06b0*/  IMAD.HI R0, R0, 0x2, RZ ;  /* 0x0000000200007827 */ /* 0x000fe200078e02ff */
[----:B------:R-:W-:Y:S01]  /*06c0*/  LOP3.LUT R4, R5, R10, R11, 0xfe, !PT ;  /* 0x0000000a05047212 */ /* 0x000fe200078efe0b */
[----:B------:R-:W-:Y:S01]  /*06d0*/  UMOV UR4, URZ ;  /* 0x0000003f00047c82 */ /* 0x000fe20008000000 */
[----:B------:R-:W-:Y:S01]  /*06e0*/  IADD3 R50, P0, P1, R7, c[0x0][0x168], R2 ;  /* 0x00005a0007327a10 */ /* 0x000fe2000791e002 */
[----:B------:R-:W-:Y:S01]  /*06f0*/  IMAD.HI R5, R6, 0x2, RZ ;  /* 0x0000000206057827 */ /* 0x000fe200078e02ff */
[--C-:B------:R-:W-:Y:S01]  /*0700*/  SHF.R.U32.HI R7, RZ, 0x4, R56.reuse ;  /* 0x00000004ff077819 */ /* 0x100fe20000011638 */
[----:B------:R-:W-:Y:S01]  /*0710*/  UMOV UR5, URZ ;  /* 0x0000003f00057c82 */ /* 0x000fe20008000000 */
[----:B------:R-:W-:Y:S01]  /*0720*/  SHF.R.U32.HI R2, RZ, 0x5, R56 ;  /* 0x00000005ff027819 */ /* 0x000fe20000011638 */
[----:B------:R-:W-:Y:S01]  /*0730*/  IMAD.MOV.U32 R10, RZ, RZ, c[0x0][0x1a4] ;  /* 0x00006900ff0a7624 */ /* 0x000fe200078e00ff */
[----:B------:R-:W-:Y:S01]  /*0740*/  SGXT R8, R8, 0x1 ;  /* 0x000000010808781a */ /* 0x000fe20000000200 */
[----:B------:R-:W-:Y:S01]  /*0750*/  IMAD.MOV.U32 R11, RZ, RZ, c[0x0][0x1b8] ;  /* 0x00006e00ff0b7624 */ /* 0x000fe200078e00ff */
[----:B------:R-:W-:Y:S01]  /*0760*/  SGXT.U32 R7, R7, 0x4 ;  /* 0x000000040707781a */ /* 0x000fe20000000000 */
[----:B------:R-:W-:Y:S01]  /*0770*/  IMAD.MOV.U32 R43, RZ, RZ, -0x800000 ;  /* 0xff800000ff2b7424 */ /* 0x000fe200078e00ff */
[----:B------:R-:W-:-:S02]  /*0780*/  SGXT.U32 R2, R2, 0x3 ;  /* 0x000000030202781a */ /* 0x000fc40000000000 */
[----:B------:R-:W-:Y:S01]  /*0790*/  LOP3.LUT R59, R56, 0x3, RZ, 0xc0, !PT ;  /* 0x00000003383b7812 */ /* 0x000fe200078ec0ff */
[----:B------:R-:W-:Y:S01]  /*07a0*/  IMAD R7, R7, c[0x0][0x1a4], RZ ;  /* 0x0000690007077a24 */ /* 0x000fe200078e02ff */
[----:B------:R-:W-:Y:S01]  /*07b0*/  LOP3.LUT R8, R8, 0x90, RZ, 0xc0, !PT ;  /* 0x0000009008087812 */ /* 0x000fe200078ec0ff */
[----:B------:R-:W-:Y:S01]  /*07c0*/  IMAD R2, R2, c[0x0][0x1b8], RZ ;  /* 0x00006e0002027a24 */ /* 0x000fe200078e02ff */
[----:B------:R-:W-:Y:S01]  /*07d0*/  IADD3.X R6, R5, c[0x0][0x16c], R0, P0, P1 ;  /* 0x00005b0005067a10 */ /* 0x000fe200007e2400 */
[----:B------:R-:W-:Y:S01]  /*07e0*/  IMAD R0, R10, 0x10, R7 ;  /* 0x000000100a007824 */ /* 0x000fe200078e0207 */
[----:B------:R-:W-:Y:S01]  /*07f0*/  LEA R8, R59, R8, 0x5 ;  /* 0x000000083b087211 */ /* 0x000fe200078e28ff */
[----:B------:R-:W-:Y:S01]  /*0800*/  IMAD R5, R11, 0x8, R2 ;  /* 0x000000080b057824 */ /* 0x000fe200078e0202 */
[----:B------:R-:W-:Y:S02]  /*0810*/  LOP3.LUT R15, R56, 0x10, RZ, 0xc0, !PT ;  /* 0x00000010380f7812 */ /* 0x000fe400078ec0ff */
[----:B------:R-:W-:-:S02]  /*0820*/  LOP3.LUT R8, R8, 0x10, R61, 0x78, !PT ;  /* 0x0000001008087812 */ /* 0x000fc400078e783d */
[-C--:B------:R-:W-:Y:S01]  /*0830*/  LEA R52, P0, R7, R50.reuse, 0x1 ;  /* 0x0000003207347211 */ /* 0x080fe200078008ff */
[----:B------:R-:W-:Y:S01]  /*0840*/  IMAD R12, R58, 0x2, R15 ;  /* 0x000000023a0c7824 */ /* 0x000fe200078e020f */
[----:B------:R-:W-:Y:S01]  /*0850*/  LEA R50, P1, R0, R50, 0x1 ;  /* 0x0000003200327211 */ /* 0x000fe200078208ff */
[----:B------:R-:W-:Y:S01]  /*0860*/  IMAD R38, R15, 0x10, R8 ;  /* 0x000000100f267824 */ /* 0x000fe200078e0208 */
[-C--:B------:R-:W-:Y:S01]  /*0870*/  LEA R46, P2, R2, R36.reuse, 0x1 ;  /* 0x00000024022e7211 */ /* 0x080fe200078408ff */
[----:B------:R-:W-:Y:S01]  /*0880*/  IMAD.SHL.U32 R8, R56, 0x8, RZ ;  /* 0x0000000838087824 */ /* 0x000fe200078e00ff */
[----:B------:R-:W-:Y:S01]  /*0890*/  LEA R36, P3, R5, R36, 0x1 ;  /* 0x0000002405247211 */ /* 0x000fe200078608ff */
[----:B------:R-:W-:Y:S01]  /*08a0*/  CS2R R14, SRZ ;  /* 0x00000000000e7805 */ /* 0x000fe2000001ff00 */
[-C--:B------:R-:W-:Y:S01]  /*08b0*/  LEA.HI.X.SX32 R53, R7, R6.reuse, 0x1, P0 ;  /* 0x0000000607357211 */ /* 0x080fe200000f0eff */
[----:B------:R-:W-:Y:S01]  /*08c0*/  IMAD.MOV.U32 R7, RZ, RZ, 0x3f800000 ;  /* 0x3f800000ff077424 */ /* 0x000fe200078e00ff */
[----:B------:R-:W-:Y:S01]  /*08d0*/  LEA.HI.X.SX32 R51, R0, R6, 0x1, P1 ;  /* 0x0000000600337211 */ /* 0x000fe200008f0eff */
[----:B------:R-:W-:Y:S01]  /*08e0*/  IMAD.MOV.U32 R0, RZ, RZ, RZ ;  /* 0x000000ffff007224 */ /* 0x000fe200078e00ff */
[----:B------:R-:W-:-:S02]  /*08f0*/  SHF.R.S32.HI R6, RZ, 0x6, R56 ;  /* 0x00000006ff067819 */ /* 0x000fc40000011438 */
[-C--:B------:R-:W-:Y:S01]  /*0900*/  LEA.HI.X.SX32 R47, R2, R9.reuse, 0x1, P2 ;  /* 0x00000009022f7211 */ /* 0x080fe200010f0eff */
[----:B------:R-:W-:Y:S01]  /*0910*/  IMAD.MOV.U32 R2, RZ, RZ, 0x3f800000 ;  /* 0x3f800000ff027424 */ /* 0x000fe200078e00ff */
[----:B------:R-:W-:Y:S02]  /*0920*/  LEA.HI.X.SX32 R37, R5, R9, 0x1, P3 ;  /* 0x0000000905257211 */ /* 0x000fe400018f0eff */
[----:B------:R-:W-:Y:S02]  /*0930*/  LOP3.LUT R9, R8, 0x30, RZ, 0xc0, !PT ;  /* 0x0000003008097812 */ /* 0x000fe400078ec0ff */
[----:B------:R-:W-:Y:S02]  /*0940*/  SGXT R6, R6, 0x1 ;  /* 0x000000010606781a */ /* 0x000fe40000000200 */
[----:B------:R-:W-:Y:S01]  /*0950*/  LEA R49, R12, R49, 0x7 ;  /* 0x000000310c317211 */ /* 0x000fe200078e38ff */
[----:B------:R-:W-:Y:S01]  /*0960*/  IMAD R8, R58, 0x40, R9 ;  /* 0x000000403a087824 */ /* 0x000fe200078e0209 */
[----:B------:R-:W-:Y:S01]  /*0970*/  LOP3.LUT R6, R6, 0x90, RZ, 0xc0, !PT ;  /* 0x0000009006067812 */ /* 0x000fe200078ec0ff */
[----:B------:R-:W-:Y:S01]  /*0980*/  CS2R R12, SRZ ;  /* 0x00000000000c7805 */ /* 0x000fe2000001ff00 */
[----:B------:R-:W-:-:S02]  /*0990*/  MOV R5, RZ ;  /* 0x000000ff00057202 */ /* 0x000fc40000000f00 */
[--C-:B------:R-:W-:Y:S02]  /*09a0*/  LOP3.LUT R39, R6, 0x17e, R61.reuse, 0x78, !PT ;  /* 0x0000017e06277812 */ /* 0x100fe400078e783d */
[----:B------:R-:W-:Y:S02]  /*09b0*/  LOP3.LUT R6, R8, 0x30, R61, 0x78, !PT ;  /* 0x0000003008067812 */ /* 0x000fe400078e783d */
[----:B------:R-:W-:Y:S02]  /*09c0*/  LOP3.LUT R55, R4, 0x8, RZ, 0xfc, !PT ;  /* 0x0000000804377812 */ /* 0x000fe400078efcff */
.L_x_1:
[----:B------:R-:W-:-:S04]  /*09d0*/  IMAD.WIDE R8, R5, 0x2, R52 ;  /* 0x0000000205087825 */ /* 0x000fc800078e0234 */
[----:B------:R-:W-:Y:S01]  /*09e0*/  IMAD.WIDE R10, R5, 0x2, R50 ;  /* 0x00000002050a7825 */ /* 0x000fe200078e0232 */
[----:B------:R0:W2:Y:S04]  /*09f0*/  LDG.E.U16 R16, [R8.64] ;  /* 0x0000000608107981 */ /* 0x0000a8000c1e1500 */
[----:B------:R-:W3:Y:S04]  /*0a00*/  LDG.E.U16 R18, [R10.64] ;  /* 0x000000060a127981 */ /* 0x000ee8000c1e1500 */
[----:B------:R-:W-:Y:S01]  /*0a10*/  BAR.SYNC.DEFER_BLOCKING 0x0 ;  /* 0x0000000000007b1d */ /* 0x000fe20000010000 */
[----:B0-----:R-:W-:Y:S01]  /*0a20*/  IMAD.WIDE R8, R0, 0x2, R46 ;  /* 0x0000000200087825 */ /* 0x001fe200078e022e */
[----:B------:R-:W-:-:S04]  /*0a30*/  LEA R40, P4, R59, UR4, 0x1 ;  /* 0x000000043b287c11 */ /* 0x000fc8000f8808ff */
[C---:B------:R-:W-:Y:S02]  /*0a40*/  IADD3 R17, P3, R40.reuse, 0x10, RZ ;  /* 0x0000001028117810 */ /* 0x040fe40007f7e0ff */
[----:B------:R-:W-:Y:S02]  /*0a50*/  IADD3.X R42, RZ, UR5, RZ, P4, !PT ;  /* 0x00000005ff2a7c10 */ /* 0x000fe4000a7fe4ff */
[C---:B------:R-:W-:Y:S02]  /*0a60*/  ISETP.GT.U32.AND P2, PT, R17.reuse, R4, PT ;  /* 0x000000041100720c */ /* 0x040fe40003f44070 */
[----:B------:R-:W-:Y:S02]  /*0a70*/  ISETP.GT.U32.AND P0, PT, R17, R55, PT ;  /* 0x000000371100720c */ /* 0x000fe40003f04070 */
[----:B------:R-:W-:Y:S01]  /*0a80*/  IADD3 R17, P4, R40, 0x9, RZ ;  /* 0x0000000928117810 */ /* 0x000fe20007f9e0ff */
[----:B--2---:R0:W-:Y:S04]  /*0a90*/  STS.U16 [R39+0x1000], R16 ;  /* 0x0010001027007388 */ /* 0x0041e80000000400 */
[----:B---3--:R1:W-:Y:S04]  /*0aa0*/  STS.U16 [R39+0x1200], R18 ;  /* 0x0012001227007388 */ /* 0x0083e80000000400 */
[----:B------:R-:W-:Y:S06]  /*0ab0*/  BAR.SYNC.DEFER_BLOCKING 0x0 ;  /* 0x0000000000007b1d */ /* 0x000fec0000010000 */
[----:B------:R2:W3:Y:S04]  /*0ac0*/  LDG.E.U16 R48, [R8.64] ;  /* 0x0000000608307981 */ /* 0x0004e8000c1e1500 */
[----:B------:R-:W-:Y:S04]  /*0ad0*/  LDSM.16.MT88.4 R28, [R49] ;  /* 0x00000000311c783b */ /* 0x000fe80000004200 */
[----:B------:R-:W4:Y:S01]  /*0ae0*/  LDSM.16.M88.4 R32, [R38+0x1000] ;  /* 0x001000002620783b */ /* 0x000f220000000200 */
[----:B--2---:R-:W-:-:S05]  /*0af0*/  IMAD.WIDE R8, R0, 0x2, R36 ;  /* 0x0000000200087825 */ /* 0x004fca00078e0224 */
[----:B------:R2:W5:Y:S01]  /*0b00*/  LDG.E.U16 R44, [R8.64] ;  /* 0x00000006082c7981 */ /* 0x000562000c1e1500 */
[----:B0-----:R-:W-:Y:S01]  /*0b10*/  IADD3 R16, P5, R40, 0x11, RZ ;  /* 0x0000001128107810 */ /* 0x001fe20007fbe0ff */
[----:B------:R-:W-:-:S03]  /*0b20*/  UIADD3 UR4, UP0, UR4, 0x20, URZ ;  /* 0x0000002004047890 */ /* 0x000fc6000ff1e03f */
[CC--:B------:R-:W-:Y:S01]  /*0b30*/  ISETP.GT.U32.AND P1, PT, R16.reuse, R4.reuse, PT ;  /* 0x000000041000720c */ /* 0x0c0fe20003f24070 */
[--C-:B-1----:R-:W-:Y:S01]  /*0b40*/  IMAD.X R18, RZ, RZ, R42.reuse, P5 ;  /* 0x000000ffff127224 */ /* 0x102fe200028e062a */
[-C--:B------:R-:W-:Y:S01]  /*0b50*/  ISETP.GT.U32.AND P6, PT, R16, R55.reuse, PT ;  /* 0x000000371000720c */ /* 0x080fe20003fc4070 */
[----:B------:R-:W-:Y:S01]  /*0b60*/  IMAD.X R16, RZ, RZ, R42, P3 ;  /* 0x000000ffff107224 */ /* 0x000fe200018e062a */
[C---:B------:R-:W-:Y:S01]  /*0b70*/  ISETP.GT.U32.AND P3, PT, R17.reuse, R4, PT ;  /* 0x000000041100720c */ /* 0x040fe20003f64070 */
[----:B--2---:R-:W0:Y:S04]  /*0b80*/  LDSM.16.M88.4 R8, [R38+0x1200] ;  /* 0x001200002608783b */ /* 0x004e280000000200 */
[----:B------:R-:W-:Y:S01]  /*0b90*/  BAR.SYNC.DEFER_BLOCKING 0x0 ;  /* 0x0000000000007b1d */ /* 0x000fe20000010000 */
[----:B------:R-:W-:Y:S01]  /*0ba0*/  ISETP.GT.U32.AND P5, PT, R17, R55, PT ;  /* 0x000000371100720c */ /* 0x000fe20003fa4070 */
[----:B------:R-:W-:Y:S01]  /*0bb0*/  UIADD3.X UR5, URZ, UR5, URZ, UP0, !UPT ;  /* 0x000000053f057290 */ /* 0x000fe200087fe43f */
[----:B------:R-:W-:-:S02]  /*0bc0*/  ISETP.GT.U32.AND.EX P2, PT, R16, RZ, PT, P2 ;  /* 0x000000ff1000720c */ /* 0x000fc40003f44120 */
[----:B------:R-:W-:Y:S02]  /*0bd0*/  ISETP.GT.U32.AND.EX P0, PT, R16, RZ, PT, P0 ;  /* 0x000000ff1000720c */ /* 0x000fe40003f04100 */
[C---:B------:R-:W-:Y:S02]  /*0be0*/  ISETP.GT.U32.AND.EX P1, PT, R18.reuse, RZ, PT, P1 ;  /* 0x000000ff1200720c */ /* 0x040fe40003f24110 */
[----:B------:R-:W-:Y:S01]  /*0bf0*/  ISETP.GT.U32.AND.EX P6, PT, R18, RZ, PT, P6 ;  /* 0x000000ff1200720c */ /* 0x000fe20003fc4160 */
[C---:B----4-:R-:W-:Y:S08]  /*0c00*/  HMMA.16816.F32 R24, R28.reuse, R34, RZ ;  /* 0x000000221c18723c */ /* 0x050ff000000018ff */
[C---:B------:R-:W-:Y:S08]  /*0c10*/  HMMA.16816.F32 R32, R28.reuse, R32, RZ ;  /* 0x000000201c20723c */ /* 0x040ff000000018ff */
[----:B0-----:R-:W-:Y:S07]  /*0c20*/  HMMA.16816.F32 R16, R28, R8, RZ ;  /* 0x000000081c10723c */ /* 0x001fee00000018ff */
[----:B------:R-:W-:-:S05]  /*0c30*/  IMAD.X R8, RZ, RZ, R42, P4 ;  /* 0x000000ffff087224 */ /* 0x000fca00020e062a */
[C---:B------:R-:W-:Y:S02]  /*0c40*/  ISETP.GT.U32.AND.EX P3, PT, R8.reuse, RZ, PT, P3 ;  /* 0x000000ff0800720c */ /* 0x040fe40003f64130 */
[----:B------:R-:W-:Y:S02]  /*0c50*/  ISETP.GT.U32.AND.EX P5, PT, R8, RZ, PT, P5 ;  /* 0x000000ff0800720c */ /* 0x000fe40003fa4150 */
[----:B------:R-:W-:Y:S01]  /*0c60*/  FMUL R33, R33, c[0x0][0x188] ;  /* 0x0000620021217a20 */ /* 0x000fe20000400000 */
[----:B------:R-:W-:Y:S07]  /*0c70*/  HMMA.16816.F32 R8, R28, R10, RZ ;  /* 0x0000000a1c08723c */ /* 0x000fee00000018ff */
[----:B------:R-:W-:Y:S01]  /*0c80*/  IADD3 R29, P4, R40, 0x18, RZ ;  /* 0x00000018281d7810 */ /* 0x000fe20007f9e0ff */
[----:B------:R-:W-:-:S02]  /*0c90*/  FMUL R18, R18, c[0x0][0x188] ;  /* 0x0000620012127a20 */ /* 0x000fc40000400000 */
[----:B------:R-:W-:Y:S02]  /*0ca0*/  FMUL R19, R19, c[0x0][0x188] ;  /* 0x0000620013137a20 */ /* 0x000fe40000400000 */
[----:B------:R-:W-:Y:S01]  /*0cb0*/  FMUL R17, R17, c[0x0][0x188] ;  /* 0x0000620011117a20 */ /* 0x000fe20000400000 */
[----:B------:R-:W-:Y:S01]  /*0cc0*/  FSEL R28, R18, -INF , !P0 ;  /* 0xff800000121c7808 */ /* 0x000fe20004000000 */
[----:B------:R-:W-:Y:S01]  /*0cd0*/  IMAD.X R18, RZ, RZ, R42, P4 ;  /* 0x000000ffff127224 */ /* 0x000fe200020e062a */
[CC--:B------:R-:W-:Y:S02]  /*0ce0*/  ISETP.GT.U32.AND P0, PT, R29.reuse, R4.reuse, PT ;  /* 0x000000041d00720c */ /* 0x0c0fe40003f04070 */
[----:B------:R-:W-:Y:S02]  /*0cf0*/  ISETP.GT.U32.AND P4, PT, R29, R55, PT ;  /* 0x000000371d00720c */ /* 0x000fe40003f84070 */
[C---:B------:R-:W-:Y:S02]  /*0d00*/  ISETP.GT.U32.AND.EX P0, PT, R18.reuse, RZ, PT, P0 ;  /* 0x000000ff1200720c */ /* 0x040fe40003f04100 */
[----:B------:R-:W-:Y:S01]  /*0d10*/  ISETP.GT.U32.AND.EX P4, PT, R18, RZ, PT, P4 ;  /* 0x000000ff1200720c */ /* 0x000fe20003f84140 */
[----:B------:R-:W-:Y:S01]  /*0d20*/  FMUL R18, R27, c[0x0][0x188] ;  /* 0x000062001b127a20 */ /* 0x000fe20000400000 */
[----:B------:R-:W-:Y:S01]  /*0d30*/  FSEL R29, R19, -INF , !P6 ;  /* 0xff800000131d7808 */ /* 0x000fe20007000000 */
[----:B------:R-:W-:Y:S01]  /*0d40*/  FMUL R30, R10, c[0x0][0x188] ;  /* 0x000062000a1e7a20 */ /* 0x000fe20000400000 */
[----:B------:R-:W-:Y:S01]  /*0d50*/  IADD3 R19, P6, R40, 0x8, RZ ;  /* 0x0000000828137810 */ /* 0x000fe20007fde0ff */
[----:B------:R-:W-:Y:S01]  /*0d60*/  FMUL R10, R32, c[0x0][0x188] ;  /* 0x00006200200a7a20 */ /* 0x000fe20000400000 */
[----:B------:R-:W-:Y:S01]  /*0d70*/  FSEL R18, R18, -INF , !P5 ;  /* 0xff80000012127808 */ /* 0x000fe20006800000 */
[----:B------:R-:W-:Y:S01]  /*0d80*/  FMUL R27, R35, c[0x0][0x188] ;  /* 0x00006200231b7a20 */ /* 0x000fe20000400000 */
[----:B------:R-:W-:Y:S01]  /*0d90*/  ISETP.GT.U32.AND P5, PT, R19, R4, PT ;  /* 0x000000041300720c */ /* 0x000fe20003fa4070 */
[----:B------:R-:W-:Y:S01]  /*0da0*/  FMUL R8, R8, c[0x0][0x188] ;  /* 0x0000620008087a20 */ /* 0x000fe20000400000 */
[----:B------:R-:W-:Y:S01]  /*0db0*/  IADD3.X R19, RZ, R42, RZ, P6, !PT ;  /* 0x0000002aff137210 */ /* 0x000fe200037fe4ff */
[----:B------:R-:W-:Y:S01]  /*0dc0*/  FMUL R9, R9, c[0x0][0x188] ;  /* 0x0000620009097a20 */ /* 0x000fe20000400000 */
[----:B------:R-:W-:-:S02]  /*0dd0*/  ISETP.GT.U32.AND P6, PT, R40, R4, PT ;  /* 0x000000042800720c */ /* 0x000fc40003fc4070 */
[----:B------:R-:W-:Y:S01]  /*0de0*/  ISETP.GT.U32.AND.EX P5, PT, R19, RZ, PT, P5 ;  /* 0x000000ff1300720c */ /* 0x000fe20003fa4150 */
[----:B------:R-:W-:Y:S01]  /*0df0*/  FMUL R19, R26, c[0x0][0x188] ;  /* 0x000062001a137a20 */ /* 0x000fe20000400000 */
[----:B------:R-:W-:Y:S01]  /*0e00*/  ISETP.GT.U32.AND.EX P6, PT, R42, RZ, PT, P6 ;  /* 0x000000ff2a00720c */ /* 0x000fe20003fc4160 */
[----:B------:R-:W-:Y:S01]  /*0e10*/  FMUL R26, R34, c[0x0][0x188] ;  /* 0x00006200221a7a20 */ /* 0x000fe20000400000 */
[----:B------:R-:W-:Y:S02]  /*0e20*/  FSEL R30, R30, -INF , !P4 ;  /* 0xff8000001e1e7808 */ /* 0x000fe40006000000 */
[----:B------:R-:W-:Y:S02]  /*0e30*/  FSEL R10, R10, -INF , !P6 ;  /* 0xff8000000a0a7808 */ /* 0x000fe40007000000 */
[----:B------:R-:W-:Y:S02]  /*0e40*/  FSEL R19, R19, -INF , !P6 ;  /* 0xff80000013137808 */ /* 0x000fe40007000000 */
[----:B------:R-:W-:-:S02]  /*0e50*/  ISETP.GT.U32.AND P4, PT, R40, R55, PT ;  /* 0x000000372800720c */ /* 0x000fc40003f84070 */
[----:B------:R-:W-:Y:S02]  /*0e60*/  ISETP.GE.U32.AND P6, PT, R40, R55, PT ;  /* 0x000000372800720c */ /* 0x000fe40003fc6070 */
[C---:B------:R-:W-:Y:S02]  /*0e70*/  ISETP.GT.U32.AND.EX P4, PT, R42.reuse, RZ, PT, P4 ;  /* 0x000000ff2a00720c */ /* 0x040fe40003f84140 */
[----:B------:R-:W-:Y:S02]  /*0e80*/  ISETP.GE.U32.AND.EX P6, PT, R42, RZ, PT, P6 ;  /* 0x000000ff2a00720c */ /* 0x000fe40003fc6160 */
[----:B------:R-:W-:Y:S02]  /*0e90*/  FSEL R26, R26, -INF , !P4 ;  /* 0xff8000001a1a7808 */ /* 0x000fe40006000000 */
[----:B------:R-:W-:Y:S02]  /*0ea0*/  FSEL R27, R27, -INF , !P6 ;  /* 0xff8000001b1b7808 */ /* 0x000fe40007000000 */
[----:B------:R-:W-:-:S02]  /*0eb0*/  ISETP.GE.U32.AND P4, PT, R40, R4, PT ;  /* 0x000000042800720c */ /* 0x000fc40003f86070 */
[----:B------:R-:W-:Y:S02]  /*0ec0*/  FMNMX R32, R26, R27, !PT ;  /* 0x0000001b1a207209 */ /* 0x000fe40007800000 */
[----:B------:R-:W-:Y:S02]  /*0ed0*/  IADD3 R40, P6, R40, 0x19, RZ ;  /* 0x0000001928287810 */ /* 0x000fe40007fde0ff */
[----:B------:R-:W-:Y:S02]  /*0ee0*/  FMNMX R31, R19, R32, !PT ;  /* 0x00000020131f7209 */ /* 0x000fe40007800000 */
[----:B------:R-:W-:Y:S01]  /*0ef0*/  ISETP.GE.U32.AND.EX P4, PT, R42, RZ, PT, P4 ;  /* 0x000000ff2a00720c */ /* 0x000fe20003f86140 */
[----:B------:R-:W-:Y:S01]  /*0f00*/  IMAD.X R42, RZ, RZ, R42, P6 ;  /* 0x000000ffff2a7224 */ /* 0x000fe200030e062a */
[----:B------:R-:W-:Y:S02]  /*0f10*/  FMNMX R31, R18, R31, !PT ;  /* 0x0000001f121f7209 */ /* 0x000fe40007800000 */
[----:B------:R-:W-:-:S02]  /*0f20*/  ISETP.GT.U32.AND P6, PT, R40, R55, PT ;  /* 0x000000372800720c */ /* 0x000fc40003fc4070 */
[----:B------:R-:W-:Y:S01]  /*0f30*/  FMNMX R32, R28, R31, !PT ;  /* 0x0000001f1c207209 */ /* 0x000fe20007800000 */
[----:B------:R-:W-:Y:S01]  /*0f40*/  FMUL R31, R11, c[0x0][0x188] ;  /* 0x000062000b1f7a20 */ /* 0x000fe20000400000 */
[----:B------:R-:W-:Y:S01]  /*0f50*/  FSEL R34, R33, -INF , !P4 ;  /* 0xff80000021227808 */ /* 0x000fe20006000000 */
[----:B------:R-:W-:Y:S01]  /*0f60*/  FMUL R11, R24, c[0x0][0x188] ;  /* 0x00006200180b7a20 */ /* 0x000fe20000400000 */
[----:B------:R-:W-:Y:S01]  /*0f70*/  ISETP.GT.U32.AND.EX P6, PT, R42, RZ, PT, P6 ;  /* 0x000000ff2a00720c */ /* 0x000fe20003fc4160 */
[----:B------:R-:W-:Y:S01]  /*0f80*/  FMUL R24, R25, c[0x0][0x188] ;  /* 0x0000620019187a20 */ /* 0x000fe20000400000 */
[----:B------:R-:W-:Y:S02]  /*0f90*/  FMNMX R33, R29, R32, !PT ;  /* 0x000000201d217209 */ /* 0x000fe40007800000 */
[----:B------:R-:W-:Y:S02]  /*0fa0*/  FSEL R31, R31, -INF , !P6 ;  /* 0xff8000001f1f7808 */ /* 0x000fe40007000000 */
[----:B------:R-:W-:-:S02]  /*0fb0*/  FMNMX R32, R30, R33, !PT ;  /* 0x000000211e207209 */ /* 0x000fc40007800000 */
[----:B------:R-:W-:Y:S02]  /*0fc0*/  FSEL R11, R11, -INF , !P5 ;  /* 0xff8000000b0b7808 */ /* 0x000fe40006800000 */
[----:B------:R-:W-:Y:S02]  /*0fd0*/  FMNMX R25, R31, R32, !PT ;  /* 0x000000201f197209 */ /* 0x000fe40007800000 */
[----:B------:R-:W-:Y:S02]  /*0fe0*/  FMNMX R32, R10, R34, !PT ;  /* 0x000000220a207209 */ /* 0x000fe40007800000 */
[----:B------:R-:W-:Y:S01]  /*0ff0*/  ISETP.GT.U32.AND P4, PT, R40, R4, PT ;  /* 0x000000042800720c */ /* 0x000fe20003f84070 */
[----:B------:R-:W-:Y:S01]  /*1000*/  FMUL R40, R16, c[0x0][0x188] ;  /* 0x0000620010287a20 */ /* 0x000fe20000400000 */
[----:B------:R-:W-:Y:S01]  /*1010*/  FSEL R24, R24, -INF , !P3 ;  /* 0xff80000018187808 */ /* 0x000fe20005800000 */
[----:B------:R-:W0:Y:S01]  /*1020*/  SHFL.BFLY PT, R16, R25, 0x2, 0x1f ;  /* 0x0c401f0019107f89 */ /* 0x000e2200000e0000 */
[----:B------:R-:W-:-:S02]  /*1030*/  FMNMX R33, R11, R32, !PT ;  /* 0x000000200b217209 */ /* 0x000fc40007800000 */
[----:B------:R-:W-:Y:S02]  /*1040*/  FSEL R40, R40, -INF , !P2 ;  /* 0xff80000028287808 */ /* 0x000fe40005000000 */
[----:B------:R-:W-:Y:S02]  /*1050*/  FMNMX R33, R24, R33, !PT ;  /* 0x0000002118217209 */ /* 0x000fe40007800000 */
[----:B------:R-:W-:Y:S02]  /*1060*/  ISETP.GT.U32.AND.EX P4, PT, R42, RZ, PT, P4 ;  /* 0x000000ff2a00720c */ /* 0x000fe40003f84140 */
[----:B------:R-:W-:Y:S02]  /*1070*/  FSEL R42, R17, -INF , !P1 ;  /* 0xff800000112a7808 */ /* 0x000fe40004800000 */
[----:B------:R-:W-:Y:S02]  /*1080*/  FMNMX R33, R40, R33, !PT ;  /* 0x0000002128217209 */ /* 0x000fe40007800000 */
[----:B------:R-:W-:-:S02]  /*1090*/  FSEL R45, R9, -INF , !P4 ;  /* 0xff800000092d7808 */ /* 0x000fc40006000000 */
[----:B------:R-:W-:Y:S02]  /*10a0*/  FMNMX R33, R42, R33, !PT ;  /* 0x000000212a217209 */ /* 0x000fe40007800000 */
[----:B0-----:R-:W-:-:S05]  /*10b0*/  FMNMX R25, R25, R16, !PT ;  /* 0x0000001019197209 */ /* 0x001fca0007800000 */
[----:B------:R-:W0:Y:S02]  /*10c0*/  SHFL.BFLY PT, R16, R25, 0x1, 0x1f ;  /* 0x0c201f0019107f89 */ /* 0x000e2400000e0000 */
[----:B0-----:R-:W-:Y:S02]  /*10d0*/  FMNMX R16, R25, R16, !PT ;  /* 0x0000001019107209 */ /* 0x001fe40007800000 */
[----:B---3--:R-:W-:Y:S04]  /*10e0*/  STS.U16 [R3+0x1000], R48 ;  /* 0x0010003003007388 */ /* 0x008fe80000000400 */
[----:B-----5:R0:W-:Y:S02]  /*10f0*/  STS.U16 [R3+0x1200], R44 ;  /* 0x0012002c03007388 */ /* 0x0201e40000000400 */
[----:B0-----:R-:W-:-:S02]  /*1100*/  FSEL R44, R8, -INF , !P0 ;  /* 0xff800000082c7808 */ /* 0x001fc40004000000 */
[----:B------:R-:W-:Y:S01]  /*1110*/  BAR.SYNC.DEFER_BLOCKING 0x0 ;  /* 0x0000000000007b1d */ /* 0x000fe20000010000 */
[----:B------:R-:W-:Y:S02]  /*1120*/  ISETP.LE.U32.AND P0, PT, R57, UR4, PT ;  /* 0x0000000439007c0c */ /* 0x000fe4000bf03070 */
[----:B------:R-:W-:Y:S02]  /*1130*/  FMNMX R8, R44, R33, !PT ;  /* 0x000000212c087209 */ /* 0x000fe40007800000 */
[----:B------:R-:W-:Y:S02]  /*1140*/  FMNMX R33, R16, R43, !PT ;  /* 0x0000002b10217209 */ /* 0x000fe40007800000 */
[----:B------:R-:W-:-:S03]  /*1150*/  FMNMX R32, R45, R8, !PT ;  /* 0x000000082d207209 */ /* 0x000fc60007800000 */
[--C-:B------:R-:W-:Y:S02]  /*1160*/  FADD R26, R26, -R33.reuse ;  /* 0x800000211a1a7221 */ /* 0x100fe40000000000 */
[----:B------:R-:W0:Y:S01]  /*1170*/  SHFL.BFLY PT, R9, R32, 0x2, 0x1f ;  /* 0x0c401f0020097f89 */ /* 0x000e2200000e0000 */
[--C-:B------:R-:W-:Y:S02]  /*1180*/  FADD R27, R27, -R33.reuse ;  /* 0x800000211b1b7221 */ /* 0x100fe40000000000 */
[----:B------:R-:W-:Y:S02]  /*1190*/  FMUL R17, R26, 1.4426950216293334961 ;  /* 0x3fb8aa3b1a117820 */ /* 0x000fe40000400000 */
[----:B------:R-:W-:Y:S02]  /*11a0*/  FMUL R26, R27, 1.4426950216293334961 ;  /* 0x3fb8aa3b1b1a7820 */ /* 0x000fe40000400000 */
[--C-:B------:R-:W-:Y:S02]  /*11b0*/  FADD R19, R19, -R33.reuse ;  /* 0x8000002113137221 */ /* 0x100fe40000000000 */
[----:B------:R-:W-:Y:S01]  /*11c0*/  FADD R18, R18, -R33 ;  /* 0x8000002112127221 */ /* 0x000fe20000000000 */
[----:B------:R-:W-:Y:S01]  /*11d0*/  MUFU.EX2 R17, R17 ;  /* 0x0000001100117308 */ /* 0x000fe20000000800 */
[----:B------:R-:W-:-:S02]  /*11e0*/  FMUL R19, R19, 1.4426950216293334961 ;  /* 0x3fb8aa3b13137820 */ /* 0x000fc40000400000 */
[--C-:B------:R-:W-:Y:S02]  /*11f0*/  FADD R28, R28, -R33.reuse ;  /* 0x800000211c1c7221 */ /* 0x100fe40000000000 */
[--C-:B------:R-:W-:Y:S02]  /*1200*/  FADD R29, R29, -R33.reuse ;  /* 0x800000211d1d7221 */ /* 0x100fe40000000000 */
[--C-:B------:R-:W-:Y:S01]  /*1210*/  FADD R30, R30, -R33.reuse ;  /* 0x800000211e1e7221 */ /* 0x100fe20000000000 */
[----:B------:R-:W1:Y:S01]  /*1220*/  MUFU.EX2 R26, R26 ;  /* 0x0000001a001a7308 */ /* 0x000e620000000800 */
[----:B------:R-:W-:Y:S01]  /*1230*/  FADD R31, R31, -R33 ;  /* 0x800000211f1f7221 */ /* 0x000fe20000000000 */
[----:B0-----:R-:W-:-:S06]  /*1240*/  FMNMX R8, R32, R9, !PT ;  /* 0x0000000920087209 */ /* 0x001fcc0007800000 */
[----:B------:R-:W0:Y:S01]  /*1250*/  MUFU.EX2 R19, R19 ;  /* 0x0000001300137308 */ /* 0x000e220000000800 */
[----:B------:R-:W2:Y:S02]  /*1260*/  SHFL.BFLY PT, R9, R8, 0x1, 0x1f ;  /* 0x0c201f0008097f89 */ /* 0x000ea400000e0000 */
[----:B--2---:R-:W-:Y:S01]  /*1270*/  FMNMX R16, R8, R9, !PT ;  /* 0x0000000908107209 */ /* 0x004fe20007800000 */
[----:B------:R-:W-:Y:S02]  /*1280*/  FMUL R8, R18, 1.4426950216293334961 ;  /* 0x3fb8aa3b12087820 */ /* 0x000fe40000400000 */
[----:B-1----:R-:W-:Y:S01]  /*1290*/  FADD R18, R17, R26 ;  /* 0x0000001a11127221 */ /* 0x002fe20000000000 */
[----:B------:R-:W-:Y:S02]  /*12a0*/  FMNMX R32, R16, R41, !PT ;  /* 0x0000002910207209 */ /* 0x000fe40007800000 */
[----:B------:R-:W-:Y:S01]  /*12b0*/  F2FP.PACK_AB R17, R26, R17 ;  /* 0x000000111a11723e */ /* 0x000fe200000000ff */
[----:B------:R-:W1:Y:S01]  /*12c0*/  MUFU.EX2 R8, R8 ;  /* 0x0000000800087308 */ /* 0x000e620000000800 */
[----:B0-----:R-:W-:-:S02]  /*12d0*/  FADD R25, R19, R18 ;  /* 0x0000001213197221 */ /* 0x001fc40000000000 */
[--C-:B------:R-:W-:Y:S02]  /*12e0*/  FADD R34, R34, -R32.reuse ;  /* 0x8000002022227221 */ /* 0x100fe40000000000 */
[----:B------:R-:W-:Y:S02]  /*12f0*/  FADD R10, R10, -R32 ;  /* 0x800000200a0a7221 */ /* 0x000fe40000000000 */
[----:B------:R-:W-:Y:S02]  /*1300*/  FADD R18, -R33, R43 ;  /* 0x0000002b21127221 */ /* 0x000fe40000000100 */
[----:B------:R-:W-:Y:S02]  /*1310*/  FMUL R9, R34, 1.4426950216293334961 ;  /* 0x3fb8aa3b22097820 */ /* 0x000fe40000400000 */
[----:B------:R-:W-:Y:S02]  /*1320*/  FMUL R10, R10, 1.4426950216293334961 ;  /* 0x3fb8aa3b0a0a7820 */ /* 0x000fe40000400000 */
[----:B------:R-:W-:-:S02]  /*1330*/  FMUL R34, R18, 1.4426950216293334961 ;  /* 0x3fb8aa3b12227820 */ /* 0x000fc40000400000 */
[----:B------:R-:W-:Y:S01]  /*1340*/  MUFU.EX2 R16, R10 ;  /* 0x0000000a00107308 */ /* 0x000fe20000000800 */
[C---:B-1----:R-:W-:Y:S01]  /*1350*/  FADD R43, R8.reuse, R25 ;  /* 0x00000019082b7221 */ /* 0x042fe20000000000 */
[----:B------:R-:W-:Y:S01]  /*1360*/  F2FP.PACK_AB R19, R8, R19 ;  /* 0x000000130813723e */ /* 0x000fe200000000ff */
[----:B------:R-:W-:Y:S02]  /*1370*/  FADD R25, -R32, R41 ;  /* 0x0000002920197221 */ /* 0x000fe40000000100 */
[--C-:B------:R-:W-:Y:S02]  /*1380*/  FADD R11, R11, -R32.reuse ;  /* 0x800000200b0b7221 */ /* 0x100fe40000000000 */
[----:B------:R-:W-:Y:S01]  /*1390*/  FMUL R25, R25, 1.4426950216293334961 ;  /* 0x3fb8aa3b19197820 */ /* 0x000fe20000400000 */
[----:B------:R-:W0:Y:S01]  /*13a0*/  MUFU.EX2 R9, R9 ;  /* 0x0000000900097308 */ /* 0x000e220000000800 */
[----:B------:R-:W-:Y:S02]  /*13b0*/  FADD R24, R24, -R32 ;  /* 0x8000002018187221 */ /* 0x000fe40000000000 */
[----:B------:R-:W-:-:S02]  /*13c0*/  FMUL R18, R11, 1.4426950216293334961 ;  /* 0x3fb8aa3b0b127820 */ /* 0x000fc40000400000 */
[----:B------:R-:W-:Y:S02]  /*13d0*/  FMUL R41, R24, 1.4426950216293334961 ;  /* 0x3fb8aa3b18297820 */ /* 0x000fe40000400000 */
[--C-:B------:R-:W-:Y:S01]  /*13e0*/  FADD R40, R40, -R32.reuse ;  /* 0x8000002028287221 */ /* 0x100fe20000000000 */
[----:B------:R-:W1:Y:S01]  /*13f0*/  MUFU.EX2 R34, R34 ;  /* 0x0000002200227308 */ /* 0x000e620000000800 */
[--C-:B------:R-:W-:Y:S02]  /*1400*/  FADD R42, R42, -R32.reuse ;  /* 0x800000202a2a7221 */ /* 0x100fe40000000000 */
[--C-:B------:R-:W-:Y:S02]  /*1410*/  FADD R44, R44, -R32.reuse ;  /* 0x800000202c2c7221 */ /* 0x100fe40000000000 */
[----:B------:R-:W-:-:S03]  /*1420*/  FADD R45, R45, -R32 ;  /* 0x800000202d2d7221 */ /* 0x000fc60000000000 */
[----:B------:R-:W2:Y:S01]  /*1430*/  MUFU.EX2 R35, R25 ;  /* 0x0000001900237308 */ /* 0x000ea20000000800 */
[----:B0-----:R-:W-:Y:S01]  /*1440*/  FADD R48, R16, R9 ;  /* 0x0000000910307221 */ /* 0x001fe20000000000 */
[----:B------:R-:W-:Y:S02]  /*1450*/  F2FP.PACK_AB R16, R9, R16 ;  /* 0x000000100910723e */ /* 0x000fe400000000ff */
[----:B------:R-:W0:Y:S01]  /*1460*/  LDSM.16.M88.4 R8, [R6+0x1000] ;  /* 0x001000000608783b */ /* 0x000e220000000200 */
[----:B-1----:R-:W-:-:S03]  /*1470*/  FMUL R26, R34, R22 ;  /* 0x00000016221a7220 */ /* 0x002fc60000400000 */
[----:B------:R-:W1:Y:S01]  /*1480*/  MUFU.EX2 R18, R18 ;  /* 0x0000001200127308 */ /* 0x000e620000000800 */
[C---:B------:R-:W-:Y:S02]  /*1490*/  FMUL R27, R34.reuse, R23 ;  /* 0x00000017221b7220 */ /* 0x040fe40000400000 */
[C---:B------:R-:W-:Y:S02]  /*14a0*/  FMUL R14, R34.reuse, R14 ;  /* 0x0000000e220e7220 */ /* 0x040fe40000400000 */
[----:B------:R-:W-:Y:S02]  /*14b0*/  FMUL R15, R34, R15 ;  /* 0x0000000f220f7220 */ /* 0x000fe40000400000 */
[C---:B--2---:R-:W-:Y:S01]  /*14c0*/  FMUL R24, R35.reuse, R20 ;  /* 0x0000001423187220 */ /* 0x044fe20000400000 */
[----:B------:R-:W2:Y:S01]  /*14d0*/  MUFU.EX2 R41, R41 ;  /* 0x0000002900297308 */ /* 0x000ea20000000800 */
[C---:B------:R-:W-:Y:S02]  /*14e0*/  FMUL R25, R35.reuse, R21 ;  /* 0x0000001523197220 */ /* 0x040fe40000400000 */
[----:B------:R-:W3:Y:S01]  /*14f0*/  LDSM.16.M88.4 R20, [R6+0x1200] ;  /* 0x001200000614783b */ /* 0x000ee20000000200 */
[----:B------:R-:W-:-:S02]  /*1500*/  FMUL R12, R35, R12 ;  /* 0x0000000c230c7220 */ /* 0x000fc40000400000 */
[----:B------:R-:W-:Y:S02]  /*1510*/  FMUL R13, R35, R13 ;  /* 0x0000000d230d7220 */ /* 0x000fe40000400000 */
[----:B-1----:R-:W-:Y:S01]  /*1520*/  FADD R48, R18, R48 ;  /* 0x0000003012307221 */ /* 0x002fe20000000000 */
[----:B--2---:R-:W-:-:S03]  /*1530*/  F2FP.PACK_AB R18, R41, R18 ;  /* 0x000000122912723e */ /* 0x004fc600000000ff */
[----:B------:R-:W-:-:S04]  /*1540*/  FADD R41, R41, R48 ;  /* 0x0000003029297221 */ /* 0x000fc80000000000 */
[----:B0-----:R-:W-:Y:S07]  /*1550*/  HMMA.16816.F32 R12, R16, R8, R12 ;  /* 0x00000008100c723c */ /* 0x001fee000000180c */
[----:B------:R-:W-:-:S06]  /*1560*/  FMUL R9, R42, 1.4426950216293334961 ;  /* 0x3fb8aa3b2a097820 */ /* 0x000fcc0000400000 */
[----:B------:R-:W-:Y:S01]  /*1570*/  MUFU.EX2 R9, R9 ;  /* 0x0000000900097308 */ /* 0x000fe20000000800 */
[----:B---3--:R-:W-:Y:S07]  /*1580*/  HMMA.16816.F32 R16, R16, R20, R24 ;  /* 0x000000141010723c */ /* 0x008fee0000001818 */
[----:B------:R-:W-:Y:S02]  /*1590*/  FMUL R20, R28, 1.4426950216293334961 ;  /* 0x3fb8aa3b1c147820 */ /* 0x000fe40000400000 */
[----:B------:R-:W-:-:S02]  /*15a0*/  FMUL R25, R29, 1.4426950216293334961 ;  /* 0x3fb8aa3b1d197820 */ /* 0x000fc40000400000 */
[----:B------:R-:W-:Y:S02]  /*15b0*/  FMUL R27, R30, 1.4426950216293334961 ;  /* 0x3fb8aa3b1e1b7820 */ /* 0x000fe40000400000 */
[----:B------:R-:W0:Y:S01]  /*15c0*/  MUFU.EX2 R20, R20 ;  /* 0x0000001400147308 */ /* 0x000e220000000800 */
[----:B------:R-:W-:Y:S02]  /*15d0*/  FMUL R24, R40, 1.4426950216293334961 ;  /* 0x3fb8aa3b28187820 */ /* 0x000fe40000400000 */
[----:B------:R-:W-:Y:S02]  /*15e0*/  FMUL R26, R44, 1.4426950216293334961 ;  /* 0x3fb8aa3b2c1a7820 */ /* 0x000fe40000400000 */
[----:B------:R-:W-:Y:S02]  /*15f0*/  FMUL R28, R31, 1.4426950216293334961 ;  /* 0x3fb8aa3b1f1c7820 */ /* 0x000fe40000400000 */
[----:B------:R-:W-:Y:S01]  /*1600*/  FMUL R21, R45, 1.4426950216293334961 ;  /* 0x3fb8aa3b2d157820 */ /* 0x000fe20000400000 */
[----:B------:R-:W1:Y:S08]  /*1610*/  MUFU.EX2 R25, R25 ;  /* 0x0000001900197308 */ /* 0x000e700000000800 */
[----:B------:R-:W2:Y:S01]  /*1620*/  MUFU.EX2 R27, R27 ;  /* 0x0000001b001b7308 */ /* 0x000ea20000000800 */
[----:B0-----:R-:W-:Y:S01]  /*1630*/  FADD R8, R20, R43 ;  /* 0x0000002b14087221 */ /* 0x001fe20000000000 */
[----:B------:R-:W-:-:S06]  /*1640*/  MOV R43, R33 ;  /* 0x00000021002b7202 */ /* 0x000fcc0000000f00 */
[----:B------:R-:W0:Y:S01]  /*1650*/  MUFU.EX2 R24, R24 ;  /* 0x0000001800187308 */ /* 0x000e220000000800 */
[C---:B-1----:R-:W-:Y:S01]  /*1660*/  FADD R8, R25.reuse, R8 ;  /* 0x0000000819087221 */ /* 0x042fe20000000000 */
[----:B------:R-:W-:-:S06]  /*1670*/  F2FP.PACK_AB R25, R25, R20 ;  /* 0x000000141919723e */ /* 0x000fcc00000000ff */
[----:B------:R-:W1:Y:S01]  /*1680*/  MUFU.EX2 R26, R26 ;  /* 0x0000001a001a7308 */ /* 0x000e620000000800 */
[----:B--2---:R-:W-:-:S07]  /*1690*/  FADD R29, R27, R8 ;  /* 0x000000081b1d7221 */ /* 0x004fce0000000000 */
[----:B------:R-:W2:Y:S01]  /*16a0*/  MUFU.EX2 R28, R28 ;  /* 0x0000001c001c7308 */ /* 0x000ea20000000800 */
[----:B0-----:R-:W-:Y:S01]  /*16b0*/  FADD R8, R24, R41 ;  /* 0x0000002918087221 */ /* 0x001fe20000000000 */
[C---:B------:R-:W-:Y:S01]  /*16c0*/  F2FP.PACK_AB R24, R9.reuse, R24 ;  /* 0x000000180918723e */ /* 0x040fe200000000ff */
[----:B------:R-:W-:Y:S02]  /*16d0*/  IMAD.MOV.U32 R41, RZ, RZ, R32 ;  /* 0x000000ffff297224 */ /* 0x000fe400078e0020 */
[----:B------:R-:W-:-:S03]  /*16e0*/  FADD R31, R9, R8 ;  /* 0x00000008091f7221 */ /* 0x000fc60000000000 */
[----:B------:R-:W0:Y:S01]  /*16f0*/  MUFU.EX2 R21, R21 ;  /* 0x0000001500157308 */ /* 0x000e220000000800 */
[----:B-1----:R-:W-:Y:S02]  /*1700*/  FADD R30, R26, R31 ;  /* 0x0000001f1a1e7221 */ /* 0x002fe40000000000 */
[C---:B--2---:R-:W-:Y:S01]  /*1710*/  FADD R29, R28.reuse, R29 ;  /* 0x0000001d1c1d7221 */ /* 0x044fe20000000000 */
[----:B------:R-:W-:-:S04]  /*1720*/  F2FP.PACK_AB R27, R28, R27 ;  /* 0x0000001b1c1b723e */ /* 0x000fc800000000ff */
[----:B------:R-:W1:Y:S01]  /*1730*/  SHFL.BFLY PT, R40, R29, 0x2, 0x1f ;  /* 0x0c401f001d287f89 */ /* 0x000e6200000e0000 */
[C---:B0-----:R-:W-:Y:S01]  /*1740*/  FADD R30, R21.reuse, R30 ;  /* 0x0000001e151e7221 */ /* 0x041fe20000000000 */
[----:B------:R-:W-:-:S04]  /*1750*/  F2FP.PACK_AB R26, R21, R26 ;  /* 0x0000001a151a723e */ /* 0x000fc800000000ff */
[----:B------:R-:W0:Y:S03]  /*1760*/  SHFL.BFLY PT, R31, R30, 0x2, 0x1f ;  /* 0x0c401f001e1f7f89 */ /* 0x000e2600000e0000 */
[C---:B------:R-:W-:Y:S08]  /*1770*/  HMMA.16816.F32 R12, R24.reuse, R10, R12 ;  /* 0x0000000a180c723c */ /* 0x040ff0000000180c */
[----:B------:R-:W-:Y:S01]  /*1780*/  HMMA.16816.F32 R20, R24, R22, R16 ;  /* 0x000000161814723c */ /* 0x000fe20000001810 */
[----:B-1----:R-:W-:-:S06]  /*1790*/  FADD R8, R29, R40 ;  /* 0x000000281d087221 */ /* 0x002fcc0000000000 */
[----:B------:R-:W-:Y:S02]  /*17a0*/  IMAD.U32 R17, RZ, RZ, UR5 ;  /* 0x00000005ff117e24 */ /* 0x000fe4000f8e00ff */
[----:B------:R-:W-:Y:S01]  /*17b0*/  IMAD.MOV.U32 R16, RZ, RZ, 0x20 ;  /* 0x00000020ff107424 */ /* 0x000fe200078e00ff */
[----:B------:R-:W1:Y:S02]  /*17c0*/  SHFL.BFLY PT, R11, R8, 0x1, 0x1f ;  /* 0x0c201f00080b7f89 */ /* 0x000e6400000e0000 */
[----:B------:R-:W-:Y:S01]  /*17d0*/  ISETP.GE.U32.AND.EX P0, PT, R17, RZ, PT, P0 ;  /* 0x000000ff1100720c */ /* 0x000fe20003f06100 */
[----:B0-----:R-:W-:Y:S02]  /*17e0*/  FADD R9, R30, R31 ;  /* 0x0000001f1e097221 */ /* 0x001fe40000000000 */
[C---:B------:R-:W-:Y:S02]  /*17f0*/  IMAD R0, R16.reuse, c[0x0][0x1b4], R0 ;  /* 0x00006d0010007a24 */ /* 0x040fe400078e0200 */
[----:B------:R-:W-:Y:S01]  /*1800*/  IMAD R5, R16, c[0x0][0x1a4], R5 ;  /* 0x0000690010057a24 */ /* 0x000fe200078e0205 */
[----:B------:R-:W0:Y:S01]  /*1810*/  SHFL.BFLY PT, R10, R9, 0x1, 0x1f ;  /* 0x0c201f00090a7f89 */ /* 0x000e2200000e0000 */
[----:B-1----:R-:W-:-:S04]  /*1820*/  FADD R11, R8, R11 ;  /* 0x0000000b080b7221 */ /* 0x002fc80000000000 */
[----:B------:R-:W-:Y:S02]  /*1830*/  FFMA R2, R34, R2, R11 ;  /* 0x0000000222027223 */ /* 0x000fe4000000000b */
[----:B0-----:R-:W-:-:S04]  /*1840*/  FADD R10, R9, R10 ;  /* 0x0000000a090a7221 */ /* 0x001fc80000000000 */
[----:B------:R-:W-:Y:S01]  /*1850*/  FFMA R7, R35, R7, R10 ;  /* 0x0000000723077223 */ /* 0x000fe2000000000a */
[----:B------:R-:W-:Y:S05]  /*1860*/  @!P0 BRA `(.L_x_1) ;  /* 0xfffff16000008947 */ /* 0x000fea000383ffff */
.L_x_0:
[----:B------:R-:W0:Y:S01]  /*1870*/  S2R R34, SR_CTAID.Y ;  /* 0x0000000000227919 */ /* 0x000e220000002600 */
[----:B------:R-:W-:Y:S01]  /*1880*/  IMAD.MOV.U32 R29, RZ, RZ, R7 ;  /* 0x000000ffff1d7224 */ /* 0x000fe200078e0007 */
[----:B--2---:R-:W-:Y:S01]  /*1890*/  LOP3.LUT R0, R61, 0x180, RZ, 0xc0, !PT ;  /* 0x000001803d007812 */ /* 0x004fe200078ec0ff */
[----:B------:R-:W-:Y:S01]  /*18a0*/  IMAD.MOV.U32 R27, RZ, RZ, R2 ;  /* 0x000000ffff1b7224 */ /* 0x000fe200078e0002 */
[----:B------:R-:W-:Y:S01]  /*18b0*/  LOP3.LUT R3, R56, 0x1f, RZ, 0xc0, !PT ;  /* 0x0000001f38037812 */ /* 0x000fe200078ec0ff */
[C---:B------:R-:W-:Y:S01]  /*18c0*/  FMUL R2, R29.reuse, 8388608 ;  /* 0x4b0000001d027820 */ /* 0x040fe20000400000 */
[----:B------:R-:W-:Y:S01]  /*18d0*/  SHF.R.S32.HI R8, RZ, 0x5, R56 ;  /* 0x00000005ff087819 */ /* 0x000fe20000011438 */
[----:B------:R-:W-:Y:S01]  /*18e0*/  IMAD R6, R54, c[0x0][0x1c4], RZ ;  /* 0x0000710036067a24 */ /* 0x000fe200078e02ff */
[----:B------:R-:W-:Y:S01]  /*18f0*/  FSETP.GEU.AND P4, PT, R29, 1.175494350822287508e-38, PT ;  /* 0x008000001d00780b */ /* 0x000fe20003f8e000 */
[----:B------:R-:W-:Y:S01]  /*1900*/  IMAD R3, R3, 0x4, R0 ;  /* 0x0000000403037824 */ /* 0x000fe200078e0200 */
[----:B------:R-:W-:Y:S01]  /*1910*/  SGXT R8, R8, 0x1 ;  /* 0x000000010808781a */ /* 0x000fe20000000200 */
[----:B------:R-:W-:Y:S01]  /*1920*/  IMAD.SHL.U32 R10, R6, 0x2, RZ ;  /* 0x00000002060a7824 */ /* 0x000fe200078e00ff */
[----:B------:R-:W-:Y:S01]  /*1930*/  FSEL R2, R2, R29, !P4 ;  /* 0x0000001d02027208 */ /* 0x000fe20006000000 */
[----:B------:R-:W-:Y:S01]  /*1940*/  FMUL R0, R27, 8388608 ;  /* 0x4b0000001b007820 */ /* 0x000fe20000400000 */
[----:B------:R-:W-:Y:S01]  /*1950*/  LOP3.LUT R8, R3, 0x808, R8, 0x78, !PT ;  /* 0x0000080803087812 */ /* 0x000fe200078e7808 */
[----:B------:R-:W-:Y:S01]  /*1960*/  IMAD.HI R6, R6, 0x2, RZ ;  /* 0x0000000206067827 */ /* 0x000fe200078e02ff */
[----:B------:R-:W-:Y:S01]  /*1970*/  IADD3 R3, R2, -0x3f3504f3, RZ ;  /* 0xc0cafb0d02037810 */ /* 0x000fe20007ffe0ff */
[----:B------:R-:W-:Y:S01]  /*1980*/  BAR.SYNC.DEFER_BLOCKING 0x0 ;  /* 0x0000000000007b1d */ /* 0x000fe20000010000 */
[----:B------:R-:W-:Y:S01]  /*1990*/  LOP3.LUT R11, R56, 0x18, RZ, 0xc0, !PT ;  /* 0x00000018380b7812 */ /* 0x000fe200078ec0ff */
[----:B------:R-:W-:Y:S01]  /*19a0*/  IMAD R60, R60, c[0x0][0x1c8], RZ ;  /* 0x000072003c3c7a24 */ /* 0x000fe200078e02ff */
[----:B------:R-:W-:Y:S01]  /*19b0*/  FSETP.GEU.AND P3, PT, R27, 1.175494350822287508e-38, PT ;  /* 0x008000001b00780b */ /* 0x000fe20003f6e000 */
[----:B------:R-:W-:Y:S01]  /*19c0*/  IMAD.MOV.U32 R37, RZ, RZ, c[0x0][0x1c8] ;  /* 0x00007200ff257624 */ /* 0x000fe200078e00ff */
[----:B------:R-:W-:Y:S01]  /*19d0*/  LOP3.LUT R17, R3, 0xff800000, RZ, 0xc0, !PT ;  /* 0xff80000003117812 */ /* 0x000fe200078ec0ff */
[----:B------:R-:W-:Y:S01]  /*19e0*/  IMAD R7, R11, 0x8, R58 ;  /* 0x000000080b077824 */ /* 0x000fe200078e023a */
[----:B------:R-:W-:Y:S01]  /*19f0*/  LOP3.LUT R9, R56, 0xe0, RZ, 0xc0, !PT ;  /* 0x000000e038097812 */ /* 0x000fe200078ec0ff */
[----:B0-----:R-:W-:Y:S01]  /*1a00*/  IMAD R4, R34, c[0x0][0x1c0], RZ ;  /* 0x0000700022047a24 */ /* 0x001fe200078e02ff */
[----:B------:R-:W-:-:S02]  /*1a10*/  FSEL R0, R0, R27, !P3 ;  /* 0x0000001b00007208 */ /* 0x000fc40005800000 */
[----:B------:R-:W-:Y:S01]  /*1a20*/  FSETP.GT.AND P2, PT, |R29|, 8.50705917302346158658e+37, PT ;  /* 0x7e8000001d00780b */ /* 0x000fe20003f44200 */
[----:B------:R-:W-:Y:S01]  /*1a30*/  IMAD R16, R7, 0x4, R9 ;  /* 0x0000000407107824 */ /* 0x000fe200078e0209 */
[----:B------:R-:W-:Y:S01]  /*1a40*/  SHF.L.U32 R5, R4, 0x1, RZ ;  /* 0x0000000104057819 */ /* 0x000fe200000006ff */
[----:B------:R0:W1:Y:S01]  /*1a50*/  I2F R7, R17 ;  /* 0x0000001100077306 */ /* 0x0000620000201400 */
[----:B------:R-:W-:Y:S02]  /*1a60*/  IADD3 R9, R0, -0x3f3504f3, RZ ;  /* 0xc0cafb0d00097810 */ /* 0x000fe40007ffe0ff */
[----:B------:R-:W-:Y:S01]  /*1a70*/  IADD3 R3, P5, P6, R10, c[0x0][0x178], R5 ;  /* 0x00005e000a037a10 */ /* 0x000fe20007ebe005 */
[----:B------:R-:W-:Y:S01]  /*1a80*/  IMAD.HI R5, R4, 0x2, RZ ;  /* 0x0000000204057827 */ /* 0x000fe200078e02ff */
[----:B------:R-:W-:Y:S02]  /*1a90*/  SHF.L.U32 R10, R56, 0x2, RZ ;  /* 0x00000002380a7819 */ /* 0x000fe400000006ff */
[----:B------:R-:W-:-:S02]  /*1aa0*/  FSETP.GEU.AND P1, PT, |R29|, 1.175494350822287508e-38, PT ;  /* 0x008000001d00780b */ /* 0x000fc40003f2e200 */
[----:B------:R-:W-:Y:S01]  /*1ab0*/  IADD3.X R5, R6, c[0x0][0x17c], R5, P5, P6 ;  /* 0x00005f0006057a10 */ /* 0x000fe20002fec405 */
[----:B------:R-:W-:Y:S01]  /*1ac0*/  @P2 FMUL R29, R29, 0.25 ;  /* 0x3e8000001d1d2820 */ /* 0x000fe20000400000 */
[----:B------:R-:W-:Y:S01]  /*1ad0*/  FSEL R6, RZ, -23, P4 ;  /* 0xc1b80000ff067808 */ /* 0x000fe20002000000 */
[----:B0-----:R-:W-:Y:S01]  /*1ae0*/  IMAD.IADD R17, R2, 0x1, -R17 ;  /* 0x0000000102117824 */ /* 0x001fe200078e0a11 */
[----:B------:R-:W-:Y:S01]  /*1af0*/  FSETP.GT.AND P4, PT, |R27|, 8.50705917302346158658e+37, PT ;  /* 0x7e8000001b00780b */ /* 0x000fe20003f84200 */
[----:B------:R-:W-:Y:S01]  /*1b00*/  @P2 FMUL R13, R13, 0.25 ;  /* 0x3e8000000d0d2820 */ /* 0x000fe20000400000 */
[----:B------:R-:W-:Y:S01]  /*1b10*/  LOP3.LUT R25, R10, 0x1c0, RZ, 0xc0, !PT ;  /* 0x000001c00a197812 */ /* 0x000fe200078ec0ff */
[----:B------:R-:W-:Y:S01]  /*1b20*/  FADD R17, R17, -1 ;  /* 0xbf80000011117421 */ /* 0x000fe20000000000 */
[----:B------:R-:W-:Y:S01]  /*1b30*/  LOP3.LUT R9, R9, 0xff800000, RZ, 0xc0, !PT ;  /* 0xff80000009097812 */ /* 0x000fe200078ec0ff */
[----:B-1----:R-:W-:Y:S01]  /*1b40*/  FFMA.FTZ R6, R7, 1.1920928955078125e-07, R6 ;  /* 0x3400000007067823 */ /* 0x002fe20000010006 */
[----:B------:R-:W-:Y:S01]  /*1b50*/  FSEL R10, RZ, -23, P3 ;  /* 0xc1b80000ff0a7808 */ /* 0x000fe20001800000 */
[----:B------:R-:W-:Y:S01]  /*1b60*/  IMAD R25, R58, 0x8, R25 ;  /* 0x000000083a197824 */ /* 0x000fe200078e0219 */
[----:B------:R-:W-:Y:S01]  /*1b70*/  FSETP.GEU.AND P3, PT, |R27|, 1.175494350822287508e-38, PT ;  /* 0x008000001b00780b */ /* 0x000fe20003f6e200 */
[----:B------:R-:W0:Y:S01]  /*1b80*/  I2F R19, R9 ;  /* 0x0000000900137306 */ /* 0x000e220000201400 */
[----:B------:R-:W-:Y:S01]  /*1b90*/  LOP3.LUT P0, RZ, R56, 0x80, RZ, 0xc0, !PT ;  /* 0x0000008038ff7812 */ /* 0x000fe2000780c0ff */
[----:B------:R-:W-:Y:S01]  /*1ba0*/  @!P1 FMUL R29, R29, 16777216 ;  /* 0x4b8000001d1d9820 */ /* 0x000fe20000400000 */
[----:B------:R-:W-:Y:S01]  /*1bb0*/  SHF.R.U32.HI R56, RZ, 0x1, R56 ;  /* 0x00000001ff387819 */ /* 0x000fe20000011638 */
[----:B------:R-:W-:Y:S01]  /*1bc0*/  @P4 FMUL R27, R27, 0.25 ;  /* 0x3e8000001b1b4820 */ /* 0x000fe20000400000 */
[----:B------:R-:W-:Y:S01]  /*1bd0*/  SHF.R.U32.HI R11, RZ, 0x1, R11 ;  /* 0x00000001ff0b7819 */ /* 0x000fe2000001160b */
[----:B------:R-:W-:Y:S01]  /*1be0*/  @P2 FMUL R21, R21, 0.25 ;  /* 0x3e80000015152820 */ /* 0x000fe20000400000 */
[----:B------:R-:W-:Y:S01]  /*1bf0*/  LOP3.LUT R4, R56, 0x4, RZ, 0xc0, !PT ;  /* 0x0000000438047812 */ /* 0x000fe200078ec0ff */
[----:B------:R-:W1:Y:S01]  /*1c00*/  MUFU.RCP R18, R29 ;  /* 0x0000001d00127308 */ /* 0x000e620000001000 */
[----:B------:R-:W-:Y:S01]  /*1c10*/  @P2 FMUL R20, R20, 0.25 ;  /* 0x3e80000014142820 */ /* 0x000fe20000400000 */
[----:B------:R-:W-:Y:S01]  /*1c20*/  LOP3.LUT R61, R61, 0x1f8, RZ, 0xc0, !PT ;  /* 0x000001f83d3d7812 */ /* 0x000fe200078ec0ff */
[----:B------:R-:W-:-:S02]  /*1c30*/  IMAD.U32 R11, R16, 0x4, R11 ;  /* 0x00000004100b7824 */ /* 0x000fc400078e000b */
[----:B------:R-:W-:Y:S02]  /*1c40*/  @!P3 FMUL R27, R27, 16777216 ;  /* 0x4b8000001b1bb820 */ /* 0x000fe40000400000 */
[----:B------:R-:W-:Y:S01]  /*1c50*/  IMAD.IADD R4, R4, 0x1, R25 ;  /* 0x0000000104047824 */ /* 0x000fe200078e0219 */
[----:B------:R-:W-:Y:S01]  /*1c60*/  MOV R25, 0x3dc6b27f ;  /* 0x3dc6b27f00197802 */ /* 0x000fe20000000f00 */
[----:B------:R-:W2:Y:S01]  /*1c70*/  MUFU.RCP R16, R27 ;  /* 0x0000001b00107308 */ /* 0x000ea20000001000 */
[----:B0-----:R-:W-:Y:S02]  /*1c80*/  FFMA.FTZ R7, R19, 1.1920928955078125e-07, R10 ;  /* 0x3400000013077823 */ /* 0x001fe4000001000a */
[----:B------:R-:W-:Y:S01]  /*1c90*/  @P2 FMUL R12, R12, 0.25 ;  /* 0x3e8000000c0c2820 */ /* 0x000fe20000400000 */
[----:B------:R-:W-:Y:S01]  /*1ca0*/  ISETP.GE.U32.AND P2, PT, R2, 0x7f800000, PT ;  /* 0x7f8000000200780c */ /* 0x000fe20003f46070 */
[----:B------:R-:W-:Y:S02]  /*1cb0*/  FFMA.FTZ R10, R17, R25, -0.16845393180847167969 ;  /* 0xbe2c7f30110a7423 */ /* 0x000fe40000010019 */
[----:B------:R-:W-:-:S02]  /*1cc0*/  @P4 FMUL R23, R23, 0.25 ;  /* 0x3e80000017174820 */ /* 0x000fc40000400000 */
[----:B------:R-:W-:Y:S02]  /*1cd0*/  FFMA.FTZ R10, R17, R10, 0.1716887056827545166 ;  /* 0x3e2fcf2a110a7423 */ /* 0x000fe4000001000a */
[----:B------:R-:W-:Y:S02]  /*1ce0*/  @P4 FMUL R22, R22, 0.25 ;  /* 0x3e80000016164820 */ /* 0x000fe40000400000 */
[----:B------:R-:W-:Y:S02]  /*1cf0*/  @P4 FMUL R14, R14, 0.25 ;  /* 0x3e8000000e0e4820 */ /* 0x000fe40000400000 */
[----:B------:R-:W-:Y:S02]  /*1d00*/  @P4 FMUL R15, R15, 0.25 ;  /* 0x3e8000000f0f4820 */ /* 0x000fe40000400000 */
[----:B------:R-:W-:Y:S02]  /*1d10*/  @!P1 FMUL R13, R13, 16777216 ;  /* 0x4b8000000d0d9820 */ /* 0x000fe40000400000 */
[----:B------:R-:W-:-:S02]  /*1d20*/  FFMA.FTZ R10, R17, R10, -0.17900948226451873779 ;  /* 0xbe374e43110a7423 */ /* 0x000fc4000001000a */
[----:B------:R-:W-:Y:S02]  /*1d30*/  @!P1 FMUL R21, R21, 16777216 ;  /* 0x4b80000015159820 */ /* 0x000fe40000400000 */
[----:B------:R-:W-:Y:S02]  /*1d40*/  @!P1 FMUL R20, R20, 16777216 ;  /* 0x4b80000014149820 */ /* 0x000fe40000400000 */
[----:B------:R-:W-:Y:S01]  /*1d50*/  @!P1 FMUL R12, R12, 16777216 ;  /* 0x4b8000000c0c9820 */ /* 0x000fe20000400000 */
[----:B------:R-:W-:Y:S01]  /*1d60*/  ISETP.GE.U32.AND P1, PT, R0, 0x7f800000, PT ;  /* 0x7f8000000000780c */ /* 0x000fe20003f26070 */
[----:B------:R-:W-:Y:S02]  /*1d70*/  @!P3 FMUL R23, R23, 16777216 ;  /* 0x4b8000001717b820 */ /* 0x000fe40000400000 */
[----:B------:R-:W-:Y:S02]  /*1d80*/  @!P3 FMUL R22, R22, 16777216 ;  /* 0x4b8000001616b820 */ /* 0x000fe40000400000 */
[----:B------:R-:W-:-:S02]  /*1d90*/  @!P3 FMUL R14, R14, 16777216 ;  /* 0x4b8000000e0eb820 */ /* 0x000fc40000400000 */
[----:B------:R-:W-:Y:S02]  /*1da0*/  @!P3 FMUL R15, R15, 16777216 ;  /* 0x4b8000000f0fb820 */ /* 0x000fe40000400000 */
[C---:B-1----:R-:W-:Y:S02]  /*1db0*/  FMUL R24, R18.reuse, R13 ;  /* 0x0000000d12187220 */ /* 0x042fe40000400000 */
[----:B------:R-:W-:Y:S02]  /*1dc0*/  FFMA.FTZ R10, R17, R10, 0.20512372255325317383 ;  /* 0x3e520bf4110a7423 */ /* 0x000fe4000001000a */
[C---:B------:R-:W-:Y:S02]  /*1dd0*/  FMUL R21, R18.reuse, R21 ;  /* 0x0000001512157220 */ /* 0x040fe40000400000 */
[C---:B------:R-:W-:Y:S02]  /*1de0*/  FMUL R20, R18.reuse, R20 ;  /* 0x0000001412147220 */ /* 0x040fe40000400000 */
[----:B------:R-:W-:Y:S01]  /*1df0*/  FMUL R19, R18, R12 ;  /* 0x0000000c12137220 */ /* 0x000fe20000400000 */
[----:B------:R-:W-:Y:S01]  /*1e00*/  F2FP.PACK_AB R21, R21, R24 ;  /* 0x000000181515723e */ /* 0x000fe200000000ff */
[----:B--2---:R-:W-:Y:S01]  /*1e10*/  FMUL R23, R16, R23 ;  /* 0x0000001710177220 */ /* 0x004fe20000400000 */
[----:B------:R-:W-:Y:S01]  /*1e20*/  LOP3.LUT R12, R8, 0x4, RZ, 0x3c, !PT ;  /* 0x00000004080c7812 */ /* 0x000fe200078e3cff */
[----:B------:R-:W-:Y:S01]  /*1e30*/  FMUL R22, R16, R22 ;  /* 0x0000001610167220 */ /* 0x000fe20000400000 */
[----:B------:R-:W-:Y:S01]  /*1e40*/  F2FP.PACK_AB R19, R20, R19 ;  /* 0x000000131413723e */ /* 0x000fe200000000ff */
[C---:B------:R-:W-:Y:S01]  /*1e50*/  FMUL R13, R16.reuse, R14 ;  /* 0x0000000e100d7220 */ /* 0x040fe20000400000 */
[----:B------:R0:W-:Y:S01]  /*1e60*/  STS [R8+0x200], R21 ;  /* 0x0002001508007388 */ /* 0x0001e20000000800 */
[----:B------:R-:W-:Y:S01]  /*1e70*/  FMUL R16, R16, R15 ;  /* 0x0000000f10107220 */ /* 0x000fe20000400000 */
[----:B------:R-:W-:Y:S01]  /*1e80*/  LEA R14, R37, R60, 0x1 ;  /* 0x0000003c250e7211 */ /* 0x000fe200078e08ff */
[----:B------:R-:W-:Y:S01]  /*1e90*/  FFMA.FTZ R10, R17, R10, -0.24046532809734344482 ;  /* 0xbe763c8b110a7423 */ /* 0x000fe2000001000a */
[----:B------:R-:W-:Y:S01]  /*1ea0*/  F2FP.PACK_AB R13, R22, R13 ;  /* 0x0000000d160d723e */ /* 0x000fe200000000ff */
[----:B------:R1:W-:Y:S01]  /*1eb0*/  STS [R8], R19 ;  /* 0x0000001308007388 */ /* 0x0003e20000000800 */
[----:B------:R-:W-:Y:S01]  /*1ec0*/  F2FP.PACK_AB R23, R23, R16 ;  /* 0x000000101717723e */ /* 0x000fe200000000ff */
[----:B------:R-:W-:-:S02]  /*1ed0*/  FFMA.FTZ R10, R17, R10, 0.28857114911079406738 ;  /* 0x3e93bf99110a7423 */ /* 0x000fc4000001000a */
[----:B------:R-:W-:Y:S01]  /*1ee0*/  STS [R12+0x400], R13 ;  /* 0x0004000d0c007388 */ /* 0x000fe20000000800 */
[----:B------:R-:W-:Y:S01]  /*1ef0*/  IMAD.IADD R24, R0, 0x1, -R9 ;  /* 0x0000000100187824 */ /* 0x000fe200078e0a09 */
[----:B0-----:R-:W-:Y:S01]  /*1f00*/  LOP3.LUT R21, R11, 0xc, RZ, 0x3c, !PT ;  /* 0x0000000c0b157812 */ /* 0x001fe200078e3cff */
[----:B------:R-:W-:Y:S01]  /*1f10*/  FFMA.FTZ R10, R17, R10, -0.36067417263984680176 ;  /* 0xbeb8aa49110a7423 */ /* 0x000fe2000001000a */
[----:B------:R0:W-:Y:S01]  /*1f20*/  STS [R12+0x600], R23 ;  /* 0x000600170c007388 */ /* 0x0001e20000000800 */
[----:B------:R-:W-:Y:S01]  /*1f30*/  FADD R24, R24, -1 ;  /* 0xbf80000018187421 */ /* 0x000fe20000000000 */
[----:B-1----:R-:W-:Y:S01]  /*1f40*/  LOP3.LUT R19, R11, 0x8, RZ, 0x3c, !PT ;  /* 0x000000080b137812 */ /* 0x002fe200078e3cff */
[C---:B------:R-:W-:Y:S01]  /*1f50*/  FFMA.FTZ R10, R17.reuse, R10, 0.48089820146560668945 ;  /* 0x3ef6384a110a7423 */ /* 0x040fe2000001000a */
[----:B------:R-:W-:Y:S01]  /*1f60*/  BAR.SYNC.DEFER_BLOCKING 0x0 ;  /* 0x0000000000007b1d */ /* 0x000fe20000010000 */
[----:B------:R-:W-:Y:S01]  /*1f70*/  FFMA.FTZ R9, R24, R25, -0.16845393180847167969 ;  /* 0xbe2c7f3018097423 */ /* 0x000fe20000010019 */
[----:B------:R-:W-:Y:S01]  /*1f80*/  LEA R8, P3, R60, R3, 0x1 ;  /* 0x000000033c087211 */ /* 0x000fe200078608ff */
[----:B------:R-:W-:-:S02]  /*1f90*/  FFMA.FTZ R10, R17, R10, -0.72134751081466674805 ;  /* 0xbf38aa3b110a7423 */ /* 0x000fc4000001000a */
[C---:B------:R-:W-:Y:S02]  /*1fa0*/  FFMA.FTZ R9, R24.reuse, R9, 0.1716887056827545166 ;  /* 0x3e2fcf2a18097423 */ /* 0x040fe40000010009 */
[C---:B------:R-:W-:Y:S02]  /*1fb0*/  FMUL R10, R17.reuse, R10 ;  /* 0x0000000a110a7220 */ /* 0x040fe40000400000 */
[C---:B------:R-:W-:Y:S02]  /*1fc0*/  FFMA.FTZ R9, R24.reuse, R9, -0.17900948226451873779 ;  /* 0xbe374e4318097423 */ /* 0x040fe40000010009 */
[----:B------:R-:W-:Y:S02]  /*1fd0*/  FMUL R10, R17, R10 ;  /* 0x0000000a110a7220 */ /* 0x000fe40000400000 */
[----:B------:R-:W-:Y:S02]  /*1fe0*/  IMAD R16, R37, 0x2, R14 ;  /* 0x0000000225107824 */ /* 0x000fe400078e020e */
[----:B------:R-:W-:Y:S01]  /*1ff0*/  FFMA.FTZ R25, R17, 1.4426950216293334961, R10 ;  /* 0x3fb8aa3b11197823 */ /* 0x000fe2000001000a */
[----:B------:R-:W-:Y:S01]  /*2000*/  LOP3.LUT R17, R11, 0x4, RZ, 0x3c, !PT ;  /* 0x000000040b117812 */ /* 0x000fe200078e3cff */
[----:B------:R-:W-:Y:S01]  /*2010*/  FFMA.FTZ R9, R24, R9, 0.20512372255325317383 ;  /* 0x3e520bf418097423 */ /* 0x000fe20000010009 */
[-C--:B------:R-:W-:Y:S01]  /*2020*/  LEA R10, P4, R14, R3.reuse, 0x1 ;  /* 0x000000030e0a7211 */ /* 0x080fe200078808ff */
[----:B------:R-:W-:Y:S01]  /*2030*/  IMAD R18, R37, 0x2, R16 ;  /* 0x0000000225127824 */ /* 0x000fe200078e0210 */
[----:B0-----:R-:W-:Y:S01]  /*2040*/  LEA R12, P5, R16, R3, 0x1 ;  /* 0x00000003100c7211 */ /* 0x001fe200078a08ff */
[----:B------:R-:W-:-:S02]  /*2050*/  FFMA.FTZ R9, R24, R9, -0.24046532809734344482 ;  /* 0xbe763c8b18097423 */ /* 0x000fc40000010009 */
[C---:B------:R-:W-:Y:S01]  /*2060*/  IMAD R20, R37.reuse, 0x2, R18 ;  /* 0x0000000225147824 */ /* 0x040fe200078e0212 */
[----:B------:R0:W1:Y:S01]  /*2070*/  LDS R27, [R11] ;  /* 0x000000000b1b7984 */ /* 0x0000620000000800 */
[----:B------:R-:W-:Y:S01]  /*2080*/  FFMA.FTZ R13, R24, R9, 0.28857114911079406738 ;  /* 0x3e93bf99180d7423 */ /* 0x000fe20000010009 */
[----:B------:R-:W-:Y:S01]  /*2090*/  LEA.HI.X.SX32 R9, R60, R5, 0x1, P3 ;  /* 0x000000053c097211 */ /* 0x000fe200018f0eff */
[----:B------:R-:W-:Y:S01]  /*20a0*/  FADD R6, R6, R25 ;  /* 0x0000001906067221 */ /* 0x000fe20000000000 */
[----:B------:R-:W2:Y:S01]  /*20b0*/  LDS R29, [R17] ;  /* 0x00000000111d7984 */ /* 0x000ea20000000800 */
[C---:B------:R-:W-:Y:S01]  /*20c0*/  FFMA.FTZ R15, R24.reuse, R13, -0.36067417263984680176 ;  /* 0xbeb8aa49180f7423 */ /* 0x040fe2000001000d */
[C---:B------:R-:W-:Y:S02]  /*20d0*/  LEA R26, R37.reuse, R20, 0x1 ;  /* 0x00000014251a7211 */ /* 0x040fe400078e08ff */
[----:B------:R3:W4:Y:S01]  /*20e0*/  LDS R31, [R19] ;  /* 0x00000000131f7984 */ /* 0x0007220000000800 */
[----:B------:R-:W-:Y:S01]  /*20f0*/  FFMA.FTZ R15, R24, R15, 0.48089820146560668945 ;  /* 0x3ef6384a180f7423 */ /* 0x000fe2000001000f */
[-C--:B0-----:R-:W-:Y:S01]  /*2100*/  LEA.HI.X.SX32 R11, R14, R5.reuse, 0x1, P4 ;  /* 0x000000050e0b7211 */ /* 0x081fe200020f0eff */
[----:B------:R-:W-:Y:S01]  /*2110*/  IMAD R28, R37, 0x2, R26 ;  /* 0x00000002251c7824 */ /* 0x000fe200078e021a */
[----:B------:R0:W5:Y:S01]  /*2120*/  LDS R35, [R21] ;  /* 0x0000000015237984 */ /* 0x0001620000000800 */
[----:B------:R-:W-:-:S02]  /*2130*/  LEA.HI.X.SX32 R13, R16, R5, 0x1, P5 ;  /* 0x00000005100d7211 */ /* 0x000fc400028f0eff */
[----:B------:R-:W-:Y:S01]  /*2140*/  LEA R16, P3, R18, R3, 0x1 ;  /* 0x0000000312107211 */ /* 0x000fe200078608ff */
[----:B---3--:R-:W-:Y:S01]  /*2150*/  FFMA.FTZ R19, R24, R15, -0.72134751081466674805 ;  /* 0xbf38aa3b18137423 */ /* 0x008fe2000001000f */
[----:B------:R-:W-:Y:S01]  /*2160*/  LEA R14, P4, R20, R3, 0x1 ;  /* 0x00000003140e7211 */ /* 0x000fe200078808ff */
[----:B------:R-:W-:Y:S01]  /*2170*/  IMAD R30, R37, 0x2, R28 ;  /* 0x00000002251e7824 */ /* 0x000fe200078e021c */
[----:B------:R-:W-:Y:S01]  /*2180*/  LEA.HI.X.SX32 R17, R18, R5, 0x1, P3 ;  /* 0x0000000512117211 */ /* 0x000fe200018f0eff */
[----:B------:R-:W-:Y:S01]  /*2190*/  FMUL R19, R24, R19 ;  /* 0x0000001318137220 */ /* 0x000fe20000400000 */
[----:B------:R-:W-:Y:S02]  /*21a0*/  LEA.HI.X.SX32 R15, R20, R5, 0x1, P4 ;  /* 0x00000005140f7211 */ /* 0x000fe400020f0eff */
[-C--:B------:R-:W-:Y:S02]  /*21b0*/  LEA R20, P3, R26, R3.reuse, 0x1 ;  /* 0x000000031a147211 */ /* 0x080fe400078608ff */
[----:B------:R-:W-:-:S02]  /*21c0*/  LEA R18, P4, R28, R3, 0x1 ;  /* 0x000000031c127211 */ /* 0x000fc400078808ff */
[----:B------:R-:W-:Y:S01]  /*21d0*/  LEA R22, P5, R30, R3, 0x1 ;  /* 0x000000031e167211 */ /* 0x000fe200078a08ff */
[----:B------:R-:W-:Y:S01]  /*21e0*/  FMUL R3, R24, R19 ;  /* 0x0000001318037220 */ /* 0x000fe20000400000 */
[-C--:B0-----:R-:W-:Y:S02]  /*21f0*/  LEA.HI.X.SX32 R21, R26, R5.reuse, 0x1, P3 ;  /* 0x000000051a157211 */ /* 0x081fe400018f0eff */
[-C--:B------:R-:W-:Y:S01]  /*2200*/  LEA.HI.X.SX32 R19, R28, R5.reuse, 0x1, P4 ;  /* 0x000000051c137211 */ /* 0x080fe200020f0eff */
[----:B------:R-:W-:Y:S01]  /*2210*/  FFMA.FTZ R24, R24, 1.4426950216293334961, R3 ;  /* 0x3fb8aa3b18187823 */ /* 0x000fe20000010003 */
[----:B------:R-:W-:Y:S01]  /*2220*/  LEA.HI.X.SX32 R23, R30, R5, 0x1, P5 ;  /* 0x000000051e177211 */ /* 0x000fe200028f0eff */
[----:B------:R-:W-:Y:S01]  /*2230*/  @P2 IMAD.MOV.U32 R3, RZ, RZ, 0x7f800000 ;  /* 0x7f800000ff032424 */ /* 0x000fe200078e00ff */
[----:B------:R-:W-:Y:S01]  /*2240*/  @P1 MOV R5, 0x7f800000 ;  /* 0x7f80000000051802 */ /* 0x000fe20000000f00 */
[----:B------:R-:W-:Y:S01]  /*2250*/  FADD R7, R7, R24 ;  /* 0x0000001807077221 */ /* 0x000fe20000000000 */
[C---:B------:R-:W-:Y:S01]  /*2260*/  FSETP.NEU.AND P3, PT, R2.reuse, RZ, PT ;  /* 0x000000ff0200720b */ /* 0x040fe20003f6d000 */
[----:B------:R-:W-:Y:S01]  /*2270*/  @P2 FFMA.FTZ R6, R2, R3, +INF ;  /* 0x7f80000002062423 */ /* 0x000fe20000010003 */
[C---:B------:R-:W-:Y:S01]  /*2280*/  FSETP.NEU.AND P2, PT, R0.reuse, RZ, PT ;  /* 0x000000ff0000720b */ /* 0x040fe20003f4d000 */
[----:B------:R-:W-:Y:S01]  /*2290*/  @P1 FFMA.FTZ R7, R0, R5, +INF ;  /* 0x7f80000000071423 */ /* 0x000fe20000010005 */
[----:B-1----:R-:W-:Y:S01]  /*22a0*/  PRMT R2, R27, 0x7632, R2 ;  /* 0x000076321b027816 */ /* 0x002fe20000000002 */
[----:B------:R0:W-:Y:S01]  /*22b0*/  STG.E.U16 [R8.64], R27 ;  /* 0x0000001b08007986 */ /* 0x0001e2000c101506 */
[----:B------:R-:W-:-:S02]  /*22c0*/  FSEL R3, R6, -INF , P3 ;  /* 0xff80000006037808 */ /* 0x000fc40001800000 */
[----:B--2---:R-:W-:Y:S01]  /*22d0*/  PRMT R5, R29, 0x7632, R5 ;  /* 0x000076321d057816 */ /* 0x004fe20000000005 */
[----:B------:R1:W-:Y:S01]  /*22e0*/  STG.E.U16 [R10.64], R29 ;  /* 0x0000001d0a007986 */ /* 0x0003e2000c101506 */
[----:B------:R-:W-:Y:S01]  /*22f0*/  FSEL R0, R7, -INF , P2 ;  /* 0xff80000007007808 */ /* 0x000fe20001000000 */
[----:B------:R-:W-:Y:S02]  /*2300*/  FFMA R32, R3, 0.69314718246459960938, R32 ;  /* 0x3f31721803207823 */ /* 0x000fe40000000020 */
[----:B----4-:R2:W-:Y:S02]  /*2310*/  STG.E.U16 [R12.64], R31 ;  /* 0x0000001f0c007986 */ /* 0x0105e4000c101506 */
[----:B------:R-:W-:Y:S01]  /*2320*/  FFMA R33, R0, 0.69314718246459960938, R33 ;  /* 0x3f31721800217823 */ /* 0x000fe20000000021 */
[----:B0-----:R-:W-:Y:S01]  /*2330*/  PRMT R9, R31, 0x7632, R9 ;  /* 0x000076321f097816 */ /* 0x001fe20000000009 */
[----:B-----5:R2:W-:Y:S01]  /*2340*/  STG.E.U16 [R16.64], R35 ;  /* 0x0000002310007986 */ /* 0x0205e2000c101506 */
[----:B-1----:R-:W-:-:S03]  /*2350*/  PRMT R11, R35, 0x7632, R11 ;  /* 0x00007632230b7816 */ /* 0x002fc6000000000b */
[----:B------:R2:W-:Y:S04]  /*2360*/  STG.E.U16 [R14.64], R2 ;  /* 0x000000020e007986 */ /* 0x0005e8000c101506 */
[----:B------:R2:W-:Y:S04]  /*2370*/  STG.E.U16 [R20.64], R5 ;  /* 0x0000000514007986 */ /* 0x0005e8000c101506 */
[----:B------:R2:W-:Y:S04]  /*2380*/  STG.E.U16 [R18.64], R9 ;  /* 0x0000000912007986 */ /* 0x0005e8000c101506 */
[----:B------:R2:W-:Y:S04]  /*2390*/  STG.E.U16 [R22.64], R11 ;  /* 0x0000000b16007986 */ /* 0x0005e8000c101506 */
[----:B------:R-:W-:Y:S06]  /*23a0*/  BAR.SYNC.DEFER_BLOCKING 0x0 ;  /* 0x0000000000007b1d */ /* 0x000fec0000010000 */
[----:B------:R2:W-:Y:S04]  /*23b0*/  STS.64 [R61], R32 ;  /* 0x000000203d007388 */ /* 0x0005e80000000a00 */
[----:B------:R-:W-:Y:S06]  /*23c0*/  BAR.SYNC.DEFER_BLOCKING 0x0 ;  /* 0x0000000000007b1d */ /* 0x000fec0000010000 */
[----:B------:R-:W-:Y:S05]  /*23d0*/  @P0 EXIT ;  /* 0x000000000000094d */ /* 0x000fea0003800000 */
[----:B--2---:R-:W0:Y:S01]  /*23e0*/  LDS R7, [R4] ;  /* 0x0000000004077984 */ /* 0x004e220000000800 */
[----:B------:R-:W-:-:S02]  /*23f0*/  IMAD R0, R34, c[0x0][0x1cc], RZ ;  /* 0x0000730022007a24 */ /* 0x000fc400078e02ff */
[----:B------:R-:W-:Y:S02]  /*2400*/  IMAD.SHL.U32 R3, R54, 0x4, RZ ;  /* 0x0000000436037824 */ /* 0x000fe400078e00ff */
[----:B------:R-:W-:Y:S02]  /*2410*/  IMAD.SHL.U32 R2, R0, 0x4, RZ ;  /* 0x0000000400027824 */ /* 0x000fe400078e00ff */
[----:B------:R-:W-:-:S03]  /*2420*/  IMAD.HI R5, R54, 0x4, RZ ;  /* 0x0000000436057827 */ /* 0x000fc600078e02ff */
[----:B------:R-:W-:Y:S01]  /*2430*/  IADD3 R2, P0, P1, R3, c[0x0][0x180], R2 ;  /* 0x0000600003027a10 */ /* 0x000fe2000791e002 */
[----:B------:R-:W-:-:S05]  /*2440*/  IMAD.HI R0, R0, 0x4, RZ ;  /* 0x0000000400007827 */ /* 0x000fca00078e02ff */
[----:B------:R-:W-:-:S05]  /*2450*/  IADD3.X R3, R5, c[0x0][0x184], R0, P0, P1 ;  /* 0x0000610005037a10 */ /* 0x000fca00007e2400 */
[----:B0-----:R-:W-:Y:S01]  /*2460*/  STG.E [R2.64], R7 ;  /* 0x0000000702007986 */ /* 0x001fe2000c101906 */
[----:B------:R-:W-:Y:S05]  /*2470*/  EXIT ;  /* 0x000000000000794d */ /* 0x000fea0003800000 */
.L_x_2:
[----:B------:R-:W-:-:S00]  /*2480*/  BRA `(.L_x_2) ;  /* 0xfffffff000007947 */ /* 0x000fc0000383ffff */
[----:B------:R-:W-:-:S00]  /*2490*/  NOP ;  /* 0x0000000000007918 */ /* 0x000fc00000000000 */
        /* <DEDUP_REMOVED lines=14> */
.L_x_3:


//--------------------- .nv.global.init           --------------------------
	.section	.nv.global.init,"aw",@progbits
.nv.global.init:
	.type		_$_str,@object
	.size		_$_str,(.L_0 - _$_str)
_$_str:
        /*0000*/ 	.byte	0x5f, 0x5f, 0x43, 0x55, 0x44, 0x41, 0x5f, 0x46, 0x54, 0x5a, 0x00
.L_0:


//--------------------- .nv.shared.attn_fwd       --------------------------
	.section	.nv.shared.attn_fwd,"aw",@nobits
	.sectionflags	@""
	.align	16
